//
// Generated by NVIDIA NVVM Compiler
//
// Compiler Build ID: CL-36424714
// Cuda compilation tools, release 13.0, V13.0.88
// Based on NVVM 20.0.0
//

.version 9.0
.target sm_100
.address_size 64

	// .globl	_Z11sync_to_cpuPvmmS_ml
.extern .func  (.param .b32 func_retval0) vprintf
(
	.param .b64 vprintf_param_0,
	.param .b64 vprintf_param_1
)
;
.global .align 1 .b8 $str[46] = {84, 105, 109, 101, 111, 117, 116, 32, 119, 97, 105, 116, 105, 110, 103, 32, 102, 111, 114, 32, 67, 80, 85, 32, 116, 111, 32, 119, 114, 105, 116, 101, 32, 115, 101, 113, 110, 117, 109, 32, 37, 108, 108, 105, 10};
.extern .shared .align 16 .b8 sdata[];

.visible .entry _Z11sync_to_cpuPvmmS_ml(
	.param .u64 .ptr .align 1 _Z11sync_to_cpuPvmmS_ml_param_0,
	.param .u64 _Z11sync_to_cpuPvmmS_ml_param_1,
	.param .u64 _Z11sync_to_cpuPvmmS_ml_param_2,
	.param .u64 .ptr .align 1 _Z11sync_to_cpuPvmmS_ml_param_3,
	.param .u64 _Z11sync_to_cpuPvmmS_ml_param_4,
	.param .u64 _Z11sync_to_cpuPvmmS_ml_param_5
)
{
	.reg .pred 	%p<9>;
	.reg .b32 	%r<10>;
	.reg .b32 	%f<6>;
	.reg .b64 	%rd<77>;

	ld.param.u64 	%rd37, [_Z11sync_to_cpuPvmmS_ml_param_0];
	ld.param.u64 	%rd38, [_Z11sync_to_cpuPvmmS_ml_param_1];
	ld.param.u64 	%rd39, [_Z11sync_to_cpuPvmmS_ml_param_2];
	ld.param.u64 	%rd40, [_Z11sync_to_cpuPvmmS_ml_param_3];
	cvta.to.global.u64 	%rd1, %rd40;
	cvta.to.global.u64 	%rd2, %rd37;
	mov.u32 	%r1, %tid.x;
	cvt.u64.u32 	%rd3, %r1;
	shr.u64 	%rd4, %rd38, 2;
	shr.u64 	%rd5, %rd39, 2;
	setp.le.u64 	%p1, %rd5, %rd3;
	@%p1 bra 	$L__BB0_10;
	mov.u32 	%r2, %ntid.x;
	cvt.u64.u32 	%rd6, %r2;
	add.s64 	%rd41, %rd3, %rd6;
	max.u64 	%rd42, %rd5, %rd41;
	setp.lt.u64 	%p2, %rd41, %rd5;
	selp.u64 	%rd7, 1, 0, %p2;
	add.s64 	%rd43, %rd41, %rd7;
	sub.s64 	%rd8, %rd42, %rd43;
	and.b64  	%rd44, %rd8, -4294967296;
	setp.ne.s64 	%p3, %rd44, 0;
	@%p3 bra 	$L__BB0_3;
	cvt.u32.u64 	%r3, %rd6;
	cvt.u32.u64 	%r4, %rd8;
	div.u32 	%r5, %r4, %r3;
	cvt.u64.u32 	%rd70, %r5;
	bra.uni 	$L__BB0_4;
$L__BB0_3:
	div.u64 	%rd70, %rd8, %rd6;
$L__BB0_4:
	add.s64 	%rd12, %rd70, %rd7;
	and.b64  	%rd45, %rd12, 3;
	setp.eq.s64 	%p4, %rd45, 3;
	mov.u64 	%rd74, %rd3;
	@%p4 bra 	$L__BB0_7;
	shl.b64 	%rd72, %rd3, 2;
	add.s64 	%rd46, %rd12, 1;
	and.b64  	%rd71, %rd46, 3;
	shl.b64 	%rd48, %rd4, 2;
	add.s64 	%rd49, %rd2, %rd48;
	mov.u64 	%rd74, %rd3;
$L__BB0_6:
	.pragma "nounroll";
	add.s64 	%rd47, %rd1, %rd72;
	ld.global.f32 	%f1, [%rd47];
	add.s64 	%rd50, %rd49, %rd72;
	st.volatile.global.f32 	[%rd50], %f1;
	mov.b32 	%r6, 0;
	st.global.u32 	[%rd47], %r6;
	add.s64 	%rd74, %rd74, %rd6;
	shl.b64 	%rd51, %rd6, 2;
	add.s64 	%rd72, %rd72, %rd51;
	add.s64 	%rd71, %rd71, -1;
	setp.ne.s64 	%p5, %rd71, 0;
	@%p5 bra 	$L__BB0_6;
$L__BB0_7:
	setp.lt.u64 	%p6, %rd12, 3;
	@%p6 bra 	$L__BB0_10;
	shl.b64 	%rd22, %rd6, 2;
	shl.b64 	%rd52, %rd4, 2;
	add.s64 	%rd53, %rd52, %rd22;
	add.s64 	%rd23, %rd2, %rd53;
	shl.b64 	%rd75, %rd74, 2;
	shl.b64 	%rd54, %rd6, 3;
	add.s64 	%rd55, %rd54, %rd52;
	add.s64 	%rd25, %rd2, %rd55;
	mul.lo.s64 	%rd56, %rd6, 12;
	add.s64 	%rd57, %rd56, %rd52;
	add.s64 	%rd26, %rd2, %rd57;
	add.s64 	%rd27, %rd2, %rd52;
	add.s64 	%rd28, %rd1, %rd54;
	add.s64 	%rd29, %rd1, %rd56;
$L__BB0_9:
	add.s64 	%rd58, %rd1, %rd75;
	ld.global.f32 	%f2, [%rd58];
	add.s64 	%rd59, %rd27, %rd75;
	st.volatile.global.f32 	[%rd59], %f2;
	mov.b32 	%r7, 0;
	st.global.u32 	[%rd58], %r7;
	add.s64 	%rd60, %rd58, %rd22;
	ld.global.f32 	%f3, [%rd60];
	add.s64 	%rd61, %rd23, %rd75;
	st.volatile.global.f32 	[%rd61], %f3;
	st.global.u32 	[%rd60], %r7;
	add.s64 	%rd62, %rd28, %rd75;
	ld.global.f32 	%f4, [%rd62];
	add.s64 	%rd63, %rd25, %rd75;
	st.volatile.global.f32 	[%rd63], %f4;
	st.global.u32 	[%rd62], %r7;
	add.s64 	%rd64, %rd29, %rd75;
	ld.global.f32 	%f5, [%rd64];
	add.s64 	%rd65, %rd26, %rd75;
	st.volatile.global.f32 	[%rd65], %f5;
	st.global.u32 	[%rd64], %r7;
	add.s64 	%rd74, %rd74, %rd22;
	mul.wide.u32 	%rd66, %r2, 16;
	add.s64 	%rd75, %rd75, %rd66;
	setp.lt.u64 	%p7, %rd74, %rd5;
	@%p7 bra 	$L__BB0_9;
$L__BB0_10:
	ld.param.u64 	%rd68, [_Z11sync_to_cpuPvmmS_ml_param_4];
	cvt.u32.u64 	%r9, %rd3;
	membar.sys;
	and.b64  	%rd67, %rd68, -8;
	add.s64 	%rd34, %rd2, %rd67;
	setp.ne.s32 	%p8, %r9, 0;
	@%p8 bra 	$L__BB0_12;
	ld.param.u64 	%rd69, [_Z11sync_to_cpuPvmmS_ml_param_5];
	st.volatile.global.u64 	[%rd34], %rd69;
$L__BB0_12:
	ret;

}
	// .globl	_Z13sync_from_cpuPvmll
.visible .entry _Z13sync_from_cpuPvmll(
	.param .u64 .ptr .align 1 _Z13sync_from_cpuPvmll_param_0,
	.param .u64 _Z13sync_from_cpuPvmll_param_1,
	.param .u64 _Z13sync_from_cpuPvmll_param_2,
	.param .u64 _Z13sync_from_cpuPvmll_param_3
)
{
	.local .align 8 .b8 	__local_depot1[8];
	.reg .b64 	%SP;
	.reg .b64 	%SPL;
	.reg .pred 	%p<4>;
	.reg .b32 	%r<3>;
	.reg .b64 	%rd<19>;

	mov.u64 	%SPL, __local_depot1;
	cvta.local.u64 	%SP, %SPL;
	ld.param.u64 	%rd7, [_Z13sync_from_cpuPvmll_param_0];
	ld.param.u64 	%rd8, [_Z13sync_from_cpuPvmll_param_1];
	ld.param.u64 	%rd4, [_Z13sync_from_cpuPvmll_param_2];
	ld.param.u64 	%rd5, [_Z13sync_from_cpuPvmll_param_3];
	cvta.to.global.u64 	%rd9, %rd7;
	// begin inline asm
	mov.u64 	%rd6, %clock64;
	// end inline asm
	and.b64  	%rd10, %rd8, -8;
	add.s64 	%rd2, %rd9, %rd10;
	ld.volatile.global.u64 	%rd11, [%rd2];
	setp.eq.s64 	%p1, %rd11, %rd4;
	@%p1 bra 	$L__BB1_5;
	add.u64 	%rd12, %SP, 0;
	add.u64 	%rd3, %SPL, 0;
	mov.u64 	%rd15, $str;
$L__BB1_2:
	// begin inline asm
	mov.u64 	%rd13, %clock64;
	// end inline asm
	sub.s64 	%rd14, %rd13, %rd6;
	setp.le.s64 	%p2, %rd14, %rd5;
	@%p2 bra 	$L__BB1_4;
	st.local.u64 	[%rd3], %rd4;
	cvta.global.u64 	%rd16, %rd15;
	{ // callseq 0, 0
	.param .b64 param0;
	st.param.b64 	[param0], %rd16;
	.param .b64 param1;
	st.param.b64 	[param1], %rd12;
	.param .b32 retval0;
	call.uni (retval0), 
	vprintf, 
	(
	param0, 
	param1
	);
	ld.param.b32 	%r1, [retval0];
	} // callseq 0
	// begin inline asm
	trap;
	// end inline asm
$L__BB1_4:
	ld.volatile.global.u64 	%rd18, [%rd2];
	setp.ne.s64 	%p3, %rd18, %rd4;
	@%p3 bra 	$L__BB1_2;
$L__BB1_5:
	ret;

}
	// .globl	_Z11sync_on_gpuPvmmS_mll
.visible .entry _Z11sync_on_gpuPvmmS_mll(
	.param .u64 .ptr .align 1 _Z11sync_on_gpuPvmmS_mll_param_0,
	.param .u64 _Z11sync_on_gpuPvmmS_mll_param_1,
	.param .u64 _Z11sync_on_gpuPvmmS_mll_param_2,
	.param .u64 .ptr .align 1 _Z11sync_on_gpuPvmmS_mll_param_3,
	.param .u64 _Z11sync_on_gpuPvmmS_mll_param_4,
	.param .u64 _Z11sync_on_gpuPvmmS_mll_param_5,
	.param .u64 _Z11sync_on_gpuPvmmS_mll_param_6
)
{
	.local .align 8 .b8 	__local_depot2[8];
	.reg .b64 	%SP;
	.reg .b64 	%SPL;
	.reg .pred 	%p<12>;
	.reg .b32 	%r<11>;
	.reg .b32 	%f<6>;
	.reg .b64 	%rd<89>;

	mov.u64 	%SPL, __local_depot2;
	cvta.local.u64 	%SP, %SPL;
	ld.param.u64 	%rd44, [_Z11sync_on_gpuPvmmS_mll_param_0];
	ld.param.u64 	%rd45, [_Z11sync_on_gpuPvmmS_mll_param_1];
	ld.param.u64 	%rd46, [_Z11sync_on_gpuPvmmS_mll_param_2];
	ld.param.u64 	%rd47, [_Z11sync_on_gpuPvmmS_mll_param_3];
	ld.param.u64 	%rd42, [_Z11sync_on_gpuPvmmS_mll_param_5];
	ld.param.u64 	%rd43, [_Z11sync_on_gpuPvmmS_mll_param_6];
	cvta.to.global.u64 	%rd1, %rd47;
	cvta.to.global.u64 	%rd2, %rd44;
	mov.u32 	%r1, %tid.x;
	cvt.u64.u32 	%rd3, %r1;
	shr.u64 	%rd4, %rd45, 2;
	shr.u64 	%rd5, %rd46, 2;
	setp.le.u64 	%p1, %rd5, %rd3;
	@%p1 bra 	$L__BB2_10;
	mov.u32 	%r2, %ntid.x;
	cvt.u64.u32 	%rd6, %r2;
	add.s64 	%rd48, %rd3, %rd6;
	max.u64 	%rd49, %rd5, %rd48;
	setp.lt.u64 	%p2, %rd48, %rd5;
	selp.u64 	%rd7, 1, 0, %p2;
	add.s64 	%rd50, %rd48, %rd7;
	sub.s64 	%rd8, %rd49, %rd50;
	and.b64  	%rd51, %rd8, -4294967296;
	setp.ne.s64 	%p3, %rd51, 0;
	@%p3 bra 	$L__BB2_3;
	cvt.u32.u64 	%r3, %rd6;
	cvt.u32.u64 	%r4, %rd8;
	div.u32 	%r5, %r4, %r3;
	cvt.u64.u32 	%rd82, %r5;
	bra.uni 	$L__BB2_4;
$L__BB2_3:
	div.u64 	%rd82, %rd8, %rd6;
$L__BB2_4:
	add.s64 	%rd12, %rd82, %rd7;
	and.b64  	%rd52, %rd12, 3;
	setp.eq.s64 	%p4, %rd52, 3;
	mov.u64 	%rd86, %rd3;
	@%p4 bra 	$L__BB2_7;
	shl.b64 	%rd53, %rd4, 2;
	add.s64 	%rd13, %rd2, %rd53;
	shl.b64 	%rd84, %rd3, 2;
	shl.b64 	%rd15, %rd6, 2;
	add.s64 	%rd54, %rd12, 1;
	and.b64  	%rd83, %rd54, 3;
	mov.u64 	%rd86, %rd3;
$L__BB2_6:
	.pragma "nounroll";
	add.s64 	%rd55, %rd1, %rd84;
	ld.global.f32 	%f1, [%rd55];
	add.s64 	%rd56, %rd13, %rd84;
	st.volatile.global.f32 	[%rd56], %f1;
	mov.b32 	%r6, 0;
	st.global.u32 	[%rd55], %r6;
	add.s64 	%rd86, %rd86, %rd6;
	add.s64 	%rd84, %rd84, %rd15;
	add.s64 	%rd83, %rd83, -1;
	setp.ne.s64 	%p5, %rd83, 0;
	@%p5 bra 	$L__BB2_6;
$L__BB2_7:
	setp.lt.u64 	%p6, %rd12, 3;
	@%p6 bra 	$L__BB2_10;
	shl.b64 	%rd24, %rd6, 2;
	shl.b64 	%rd57, %rd4, 2;
	add.s64 	%rd58, %rd57, %rd24;
	add.s64 	%rd25, %rd2, %rd58;
	shl.b64 	%rd87, %rd86, 2;
	shl.b64 	%rd27, %rd6, 4;
	shl.b64 	%rd59, %rd6, 3;
	add.s64 	%rd60, %rd59, %rd57;
	add.s64 	%rd28, %rd2, %rd60;
	mul.lo.s64 	%rd61, %rd6, 12;
	add.s64 	%rd62, %rd61, %rd57;
	add.s64 	%rd29, %rd2, %rd62;
	add.s64 	%rd30, %rd2, %rd57;
	add.s64 	%rd31, %rd1, %rd59;
	add.s64 	%rd32, %rd1, %rd61;
$L__BB2_9:
	add.s64 	%rd63, %rd1, %rd87;
	ld.global.f32 	%f2, [%rd63];
	add.s64 	%rd64, %rd30, %rd87;
	st.volatile.global.f32 	[%rd64], %f2;
	mov.b32 	%r7, 0;
	st.global.u32 	[%rd63], %r7;
	add.s64 	%rd65, %rd63, %rd24;
	ld.global.f32 	%f3, [%rd65];
	add.s64 	%rd66, %rd25, %rd87;
	st.volatile.global.f32 	[%rd66], %f3;
	st.global.u32 	[%rd65], %r7;
	add.s64 	%rd67, %rd31, %rd87;
	ld.global.f32 	%f4, [%rd67];
	add.s64 	%rd68, %rd28, %rd87;
	st.volatile.global.f32 	[%rd68], %f4;
	st.global.u32 	[%rd67], %r7;
	add.s64 	%rd69, %rd32, %rd87;
	ld.global.f32 	%f5, [%rd69];
	add.s64 	%rd70, %rd29, %rd87;
	st.volatile.global.f32 	[%rd70], %f5;
	st.global.u32 	[%rd69], %r7;
	add.s64 	%rd86, %rd86, %rd24;
	add.s64 	%rd87, %rd87, %rd27;
	setp.lt.u64 	%p7, %rd86, %rd5;
	@%p7 bra 	$L__BB2_9;
$L__BB2_10:
	ld.param.u64 	%rd81, [_Z11sync_on_gpuPvmmS_mll_param_4];
	cvt.u32.u64 	%r8, %rd3;
	membar.sys;
	and.b64  	%rd71, %rd81, -8;
	add.s64 	%rd37, %rd2, %rd71;
	setp.ne.s32 	%p8, %r8, 0;
	@%p8 bra 	$L__BB2_16;
	st.volatile.global.u64 	[%rd37], %rd42;
	// begin inline asm
	mov.u64 	%rd72, %clock64;
	// end inline asm
	ld.volatile.global.u64 	%rd73, [%rd37];
	add.s64 	%rd39, %rd42, 1;
	setp.eq.s64 	%p9, %rd73, %rd39;
	@%p9 bra 	$L__BB2_16;
	add.u64 	%rd74, %SP, 0;
	add.u64 	%rd40, %SPL, 0;
	mov.u64 	%rd77, $str;
$L__BB2_13:
	// begin inline asm
	mov.u64 	%rd75, %clock64;
	// end inline asm
	sub.s64 	%rd76, %rd75, %rd72;
	setp.le.s64 	%p10, %rd76, %rd43;
	@%p10 bra 	$L__BB2_15;
	st.local.u64 	[%rd40], %rd39;
	cvta.global.u64 	%rd78, %rd77;
	{ // callseq 1, 0
	.param .b64 param0;
	st.param.b64 	[param0], %rd78;
	.param .b64 param1;
	st.param.b64 	[param1], %rd74;
	.param .b32 retval0;
	call.uni (retval0), 
	vprintf, 
	(
	param0, 
	param1
	);
	ld.param.b32 	%r9, [retval0];
	} // callseq 1
	// begin inline asm
	trap;
	// end inline asm
$L__BB2_15:
	ld.volatile.global.u64 	%rd80, [%rd37];
	setp.ne.s64 	%p11, %rd80, %rd39;
	@%p11 bra 	$L__BB2_13;
$L__BB2_16:
	ret;

}
	// .globl	_Z6reducePKfmPf
.visible .entry _Z6reducePKfmPf(
	.param .u64 .ptr .align 1 _Z6reducePKfmPf_param_0,
	.param .u64 _Z6reducePKfmPf_param_1,
	.param .u64 .ptr .align 1 _Z6reducePKfmPf_param_2
)
{
	.reg .pred 	%p<7>;
	.reg .b32 	%r<15>;
	.reg .b32 	%f<15>;
	.reg .b64 	%rd<20>;

	ld.param.u64 	%rd11, [_Z6reducePKfmPf_param_0];
	ld.param.u64 	%rd9, [_Z6reducePKfmPf_param_1];
	ld.param.u64 	%rd10, [_Z6reducePKfmPf_param_2];
	cvta.to.global.u64 	%rd1, %rd11;
	mov.u32 	%r2, %tid.x;
	cvt.u64.u32 	%rd2, %r2;
	mov.u32 	%r3, %ctaid.x;
	mov.u32 	%r4, %ntid.x;
	cvt.u64.u32 	%rd3, %r4;
	mul.wide.u32 	%rd12, %r4, %r3;
	shl.b64 	%rd13, %rd12, 1;
	add.s64 	%rd4, %rd13, %rd2;
	setp.ge.u64 	%p1, %rd4, %rd9;
	mov.f32 	%f14, 0f00000000;
	@%p1 bra 	$L__BB3_2;
	shl.b64 	%rd14, %rd4, 2;
	add.s64 	%rd15, %rd1, %rd14;
	ld.global.nc.f32 	%f6, [%rd15];
	add.f32 	%f14, %f6, 0f00000000;
$L__BB3_2:
	add.s64 	%rd5, %rd4, %rd3;
	setp.ge.u64 	%p2, %rd5, %rd9;
	@%p2 bra 	$L__BB3_4;
	shl.b64 	%rd16, %rd5, 2;
	add.s64 	%rd17, %rd1, %rd16;
	ld.global.nc.f32 	%f7, [%rd17];
	add.f32 	%f14, %f14, %f7;
$L__BB3_4:
	cvt.u32.u64 	%r5, %rd3;
	cvt.u32.u64 	%r6, %rd2;
	shl.b32 	%r7, %r6, 2;
	mov.u32 	%r8, sdata;
	add.s32 	%r1, %r8, %r7;
	st.shared.f32 	[%r1], %f14;
	bar.sync 	0;
	setp.lt.u32 	%p3, %r5, 2;
	@%p3 bra 	$L__BB3_9;
	shr.u32 	%r10, %r5, 1;
	cvt.u64.u32 	%rd19, %r10;
$L__BB3_6:
	setp.le.u64 	%p4, %rd19, %rd2;
	@%p4 bra 	$L__BB3_8;
	cvt.u32.u64 	%r11, %rd19;
	shl.b32 	%r12, %r11, 2;
	add.s32 	%r13, %r1, %r12;
	ld.shared.f32 	%f8, [%r13];
	ld.shared.f32 	%f9, [%r1];
	add.f32 	%f10, %f8, %f9;
	st.shared.f32 	[%r1], %f10;
$L__BB3_8:
	bar.sync 	0;
	shr.u64 	%rd8, %rd19, 1;
	setp.gt.u64 	%p5, %rd19, 1;
	mov.u64 	%rd19, %rd8;
	@%p5 bra 	$L__BB3_6;
$L__BB3_9:
	setp.ne.s32 	%p6, %r6, 0;
	@%p6 bra 	$L__BB3_11;
	ld.shared.f32 	%f11, [sdata];
	cvta.to.global.u64 	%rd18, %rd10;
	atom.global.add.f32 	%f12, [%rd18], %f11;
$L__BB3_11:
	ret;

}
	// .globl	_Z5saxpyPKfPfS1_m
.visible .entry _Z5saxpyPKfPfS1_m(
	.param .u64 .ptr .align 1 _Z5saxpyPKfPfS1_m_param_0,
	.param .u64 .ptr .align 1 _Z5saxpyPKfPfS1_m_param_1,
	.param .u64 .ptr .align 1 _Z5saxpyPKfPfS1_m_param_2,
	.param .u64 _Z5saxpyPKfPfS1_m_param_3
)
{
	.reg .pred 	%p<3>;
	.reg .b32 	%r<7>;
	.reg .b32 	%f<5>;
	.reg .b64 	%rd<16>;

	ld.param.u64 	%rd8, [_Z5saxpyPKfPfS1_m_param_0];
	ld.param.u64 	%rd9, [_Z5saxpyPKfPfS1_m_param_1];
	ld.param.u64 	%rd10, [_Z5saxpyPKfPfS1_m_param_2];
	ld.param.u64 	%rd11, [_Z5saxpyPKfPfS1_m_param_3];
	mov.u32 	%r2, %ctaid.x;
	mov.u32 	%r3, %ntid.x;
	mov.u32 	%r4, %tid.x;
	mad.lo.s32 	%r5, %r2, %r3, %r4;
	cvt.u64.u32 	%rd15, %r5;
	mov.u32 	%r6, %nctaid.x;
	mul.lo.s32 	%r1, %r3, %r6;
	setp.le.u64 	%p1, %rd11, %rd15;
	@%p1 bra 	$L__BB4_3;
	cvt.u64.u32 	%rd2, %r1;
	cvta.to.global.u64 	%rd3, %rd10;
	cvta.to.global.u64 	%rd4, %rd8;
	cvta.to.global.u64 	%rd5, %rd9;
$L__BB4_2:
	ld.global.f32 	%f1, [%rd3];
	shl.b64 	%rd12, %rd15, 2;
	add.s64 	%rd13, %rd4, %rd12;
	ld.global.nc.f32 	%f2, [%rd13];
	add.s64 	%rd14, %rd5, %rd12;
	ld.global.f32 	%f3, [%rd14];
	fma.rn.f32 	%f4, %f1, %f2, %f3;
	st.global.f32 	[%rd14], %f4;
	add.s64 	%rd15, %rd15, %rd2;
	setp.lt.u64 	%p2, %rd15, %rd11;
	@%p2 bra 	$L__BB4_2;
$L__BB4_3:
	ret;

}
	// .globl	_Z4initPfS_S_m
.visible .entry _Z4initPfS_S_m(
	.param .u64 .ptr .align 1 _Z4initPfS_S_m_param_0,
	.param .u64 .ptr .align 1 _Z4initPfS_S_m_param_1,
	.param .u64 .ptr .align 1 _Z4initPfS_S_m_param_2,
	.param .u64 _Z4initPfS_S_m_param_3
)
{
	.reg .pred 	%p<4>;
	.reg .b32 	%r<11>;
	.reg .b64 	%rd<16>;

	ld.param.u64 	%rd7, [_Z4initPfS_S_m_param_0];
	ld.param.u64 	%rd8, [_Z4initPfS_S_m_param_1];
	ld.param.u64 	%rd9, [_Z4initPfS_S_m_param_2];
	ld.param.u64 	%rd10, [_Z4initPfS_S_m_param_3];
	mov.u32 	%r2, %ctaid.x;
	mov.u32 	%r3, %ntid.x;
	mov.u32 	%r4, %tid.x;
	mad.lo.s32 	%r5, %r2, %r3, %r4;
	cvt.u64.u32 	%rd1, %r5;
	mov.u32 	%r6, %nctaid.x;
	mul.lo.s32 	%r1, %r3, %r6;
	setp.le.u64 	%p1, %rd10, %rd1;
	@%p1 bra 	$L__BB5_3;
	cvt.u64.u32 	%rd2, %r1;
	cvta.to.global.u64 	%rd3, %rd7;
	cvta.to.global.u64 	%rd4, %rd8;
	mov.u64 	%rd15, %rd1;
$L__BB5_2:
	shl.b64 	%rd11, %rd15, 2;
	add.s64 	%rd12, %rd3, %rd11;
	mov.b32 	%r7, 1065353216;
	st.global.u32 	[%rd12], %r7;
	add.s64 	%rd13, %rd4, %rd11;
	mov.b32 	%r8, 1073741824;
	st.global.u32 	[%rd13], %r8;
	add.s64 	%rd15, %rd15, %rd2;
	setp.lt.u64 	%p2, %rd15, %rd10;
	@%p2 bra 	$L__BB5_2;
$L__BB5_3:
	cvt.u32.u64 	%r9, %rd1;
	setp.ne.s32 	%p3, %r9, 0;
	@%p3 bra 	$L__BB5_5;
	cvta.to.global.u64 	%rd14, %rd9;
	mov.b32 	%r10, 0;
	st.global.u32 	[%rd14], %r10;
$L__BB5_5:
	ret;

}


// ===== COMPILED SASS (sm_100) =====

	.target	sm_100

	.elftype	@"ET_EXEC"


//--------------------- .note.nv.tkinfo           --------------------------
	.section	.note.nv.tkinfo,"",@"SHT_NOTE"
	.sectionflags	@"SHF_NOTE_NV_TKINFO"
	.tkinfo
        /*0018*/ 	.word	0x00000002
        /*0030*/ 	.string	""
        /*0030*/ 	.string	"ptxas"
        /*0030*/ 	.string	"Cuda compilation tools, release 13.0, V13.0.88"
        /*0030*/ 	.string	"Build cuda_13.0.r13.0/compiler.36424714_0"
        /*0030*/ 	.string	"-arch sm_100 -m 64 "



//--------------------- .note.nv.cuinfo           --------------------------
	.section	.note.nv.cuinfo,"",@"SHT_NOTE"
	.sectionflags	@"SHF_NOTE_NV_CUINFO"
        /*0018*/ 	.short	0x0002
        /*001a*/ 	.short	0x0064
        /*001c*/ 	.short	0x0082
	.zero		2


//--------------------- .nv.info                  --------------------------
	.section	.nv.info,"",@"SHT_CUDA_INFO"
	.align	4


	//----- nvinfo : EIATTR_REGCOUNT
	.align		4
        /*0000*/ 	.byte	0x04, 0x2f
        /*0002*/ 	.short	(.L_2 - .L_1)
	.align		4
.L_1:
        /*0004*/ 	.word	index@(_Z11sync_to_cpuPvmmS_ml)
        /*0008*/ 	.word	0x00000028


	//----- nvinfo : EIATTR_FRAME_SIZE
	.align		4
.L_2:
        /*000c*/ 	.byte	0x04, 0x11
        /*000e*/ 	.short	(.L_4 - .L_3)
	.align		4
.L_3:
        /*0010*/ 	.word	index@($__internal_1_$__cuda_sm20_div_u64)
        /*0014*/ 	.word	0x00000000


	//----- nvinfo : EIATTR_FRAME_SIZE
	.align		4
.L_4:
        /*0018*/ 	.byte	0x04, 0x11
        /*001a*/ 	.short	(.L_6 - .L_5)
	.align		4
.L_5:
        /*001c*/ 	.word	index@(_Z11sync_to_cpuPvmmS_ml)
        /*0020*/ 	.word	0x00000000


	//----- nvinfo : EIATTR_REGCOUNT
	.align		4
.L_6:
        /*0024*/ 	.byte	0x04, 0x2f
        /*0026*/ 	.short	(.L_8 - .L_7)
	.align		4
.L_7:
        /*0028*/ 	.word	index@(_Z13sync_from_cpuPvmll)
        /*002c*/ 	.word	0x00000018


	//----- nvinfo : EIATTR_FRAME_SIZE
	.align		4
.L_8:
        /*0030*/ 	.byte	0x04, 0x11
        /*0032*/ 	.short	(.L_10 - .L_9)
	.align		4
.L_9:
        /*0034*/ 	.word	index@(_Z13sync_from_cpuPvmll)
        /*0038*/ 	.word	0x00000008


	//----- nvinfo : EIATTR_REGCOUNT
	.align		4
.L_10:
        /*003c*/ 	.byte	0x04, 0x2f
        /*003e*/ 	.short	(.L_12 - .L_11)
	.align		4
.L_11:
        /*0040*/ 	.word	index@(_Z11sync_on_gpuPvmmS_mll)
        /*0044*/ 	.word	0x00000028


	//----- nvinfo : EIATTR_FRAME_SIZE
	.align		4
.L_12:
        /*0048*/ 	.byte	0x04, 0x11
        /*004a*/ 	.short	(.L_14 - .L_13)
	.align		4
.L_13:
        /*004c*/ 	.word	index@($__internal_0_$__cuda_sm20_div_u64)
        /*0050*/ 	.word	0x00000008


	//----- nvinfo : EIATTR_FRAME_SIZE
	.align		4
.L_14:
        /*0054*/ 	.byte	0x04, 0x11
        /*0056*/ 	.short	(.L_16 - .L_15)
	.align		4
.L_15:
        /*0058*/ 	.word	index@(_Z11sync_on_gpuPvmmS_mll)
        /*005c*/ 	.word	0x00000008


	//----- nvinfo : EIATTR_REGCOUNT
	.align		4
.L_16:
        /*0060*/ 	.byte	0x04, 0x2f
        /*0062*/ 	.short	(.L_18 - .L_17)
	.align		4
.L_17:
        /*0064*/ 	.word	index@(_Z6reducePKfmPf)
        /*0068*/ 	.word	0x0000000e


	//----- nvinfo : EIATTR_FRAME_SIZE
	.align		4
.L_18:
        /*006c*/ 	.byte	0x04, 0x11
        /*006e*/ 	.short	(.L_20 - .L_19)
	.align		4
.L_19:
        /*0070*/ 	.word	index@(_Z6reducePKfmPf)
        /*0074*/ 	.word	0x00000000


	//----- nvinfo : EIATTR_REGCOUNT
	.align		4
.L_20:
        /*0078*/ 	.byte	0x04, 0x2f
        /*007a*/ 	.short	(.L_22 - .L_21)
	.align		4
.L_21:
        /*007c*/ 	.word	index@(_Z5saxpyPKfPfS1_m)
        /*0080*/ 	.word	0x0000000e


	//----- nvinfo : EIATTR_FRAME_SIZE
	.align		4
.L_22:
        /*0084*/ 	.byte	0x04, 0x11
        /*0086*/ 	.short	(.L_24 - .L_23)
	.align		4
.L_23:
        /*0088*/ 	.word	index@(_Z5saxpyPKfPfS1_m)
        /*008c*/ 	.word	0x00000000


	//----- nvinfo : EIATTR_REGCOUNT
	.align		4
.L_24:
        /*0090*/ 	.byte	0x04, 0x2f
        /*0092*/ 	.short	(.L_26 - .L_25)
	.align		4
.L_25:
        /*0094*/ 	.word	index@(_Z4initPfS_S_m)
        /*0098*/ 	.word	0x0000000e


	//----- nvinfo : EIATTR_FRAME_SIZE
	.align		4
.L_26:
        /*009c*/ 	.byte	0x04, 0x11
        /*009e*/ 	.short	(.L_28 - .L_27)
	.align		4
.L_27:
        /*00a0*/ 	.word	index@(_Z4initPfS_S_m)
        /*00a4*/ 	.word	0x00000000


	//----- nvinfo : EIATTR_MIN_STACK_SIZE
	.align		4
.L_28:
        /*00a8*/ 	.byte	0x04, 0x12
        /*00aa*/ 	.short	(.L_30 - .L_29)
	.align		4
.L_29:
        /*00ac*/ 	.word	index@(_Z4initPfS_S_m)
        /*00b0*/ 	.word	0x00000000


	//----- nvinfo : EIATTR_MIN_STACK_SIZE
	.align		4
.L_30:
        /*00b4*/ 	.byte	0x04, 0x12
        /*00b6*/ 	.short	(.L_32 - .L_31)
	.align		4
.L_31:
        /*00b8*/ 	.word	index@(_Z5saxpyPKfPfS1_m)
        /*00bc*/ 	.word	0x00000000


	//----- nvinfo : EIATTR_MIN_STACK_SIZE
	.align		4
.L_32:
        /*00c0*/ 	.byte	0x04, 0x12
        /*00c2*/ 	.short	(.L_34 - .L_33)
	.align		4
.L_33:
        /*00c4*/ 	.word	index@(_Z6reducePKfmPf)
        /*00c8*/ 	.word	0x00000000


	//----- nvinfo : EIATTR_MIN_STACK_SIZE
	.align		4
.L_34:
        /*00cc*/ 	.byte	0x04, 0x12
        /*00ce*/ 	.short	(.L_36 - .L_35)
	.align		4
.L_35:
        /*00d0*/ 	.word	index@(_Z11sync_on_gpuPvmmS_mll)
        /*00d4*/ 	.word	0x00000008


	//----- nvinfo : EIATTR_MIN_STACK_SIZE
	.align		4
.L_36:
        /*00d8*/ 	.byte	0x04, 0x12
        /*00da*/ 	.short	(.L_38 - .L_37)
	.align		4
.L_37:
        /*00dc*/ 	.word	index@(_Z13sync_from_cpuPvmll)
        /*00e0*/ 	.word	0x00000008


	//----- nvinfo : EIATTR_MIN_STACK_SIZE
	.align		4
.L_38:
        /*00e4*/ 	.byte	0x04, 0x12
        /*00e6*/ 	.short	(.L_40 - .L_39)
	.align		4
.L_39:
        /*00e8*/ 	.word	index@(_Z11sync_to_cpuPvmmS_ml)
        /*00ec*/ 	.word	0x00000000
.L_40:


//--------------------- .nv.compat                --------------------------
	.section	.nv.compat,"",@"SHT_CUDA_COMPAT_INFO"
	.align	4
        /*0000*/ 	.byte	0x02, 0x09, 0x00, 0x00, 0x02, 0x02, 0x01, 0x00, 0x02, 0x05, 0x05, 0x00, 0x03, 0x07, 0x01, 0x01
        /*0010*/ 	.byte	0x02, 0x03, 0x00, 0x00, 0x02, 0x06, 0x01, 0x00, 0x04, 0x0b, 0x08, 0x00, 0x09, 0x00, 0x00, 0x00
        /*0020*/ 	.byte	0x00, 0x00, 0x00, 0x00


//--------------------- .nv.info._Z4initPfS_S_m   --------------------------
	.section	.nv.info._Z4initPfS_S_m,"",@"SHT_CUDA_INFO"
	.sectionflags	@""
	.align	4


	//----- nvinfo : EIATTR_CUDA_API_VERSION
	.align		4
        /*0000*/ 	.byte	0x04, 0x37
        /*0002*/ 	.short	(.L_42 - .L_41)
.L_41:
        /*0004*/ 	.word	0x00000082


	//----- nvinfo : EIATTR_KPARAM_INFO
	.align		4
.L_42:
        /*0008*/ 	.byte	0x04, 0x17
        /*000a*/ 	.short	(.L_44 - .L_43)
.L_43:
        /*000c*/ 	.word	0x00000000
        /*0010*/ 	.short	0x0003
        /*0012*/ 	.short	0x0018
        /*0014*/ 	.byte	0x00, 0xf0, 0x21, 0x00


	//----- nvinfo : EIATTR_KPARAM_INFO
	.align		4
.L_44:
        /*0018*/ 	.byte	0x04, 0x17
        /*001a*/ 	.short	(.L_46 - .L_45)
.L_45:
        /*001c*/ 	.word	0x00000000
        /*0020*/ 	.short	0x0002
        /*0022*/ 	.short	0x0010
        /*0024*/ 	.byte	0x00, 0xf5, 0x21, 0x00


	//----- nvinfo : EIATTR_KPARAM_INFO
	.align		4
.L_46:
        /*0028*/ 	.byte	0x04, 0x17
        /*002a*/ 	.short	(.L_48 - .L_47)
.L_47:
        /*002c*/ 	.word	0x00000000
        /*0030*/ 	.short	0x0001
        /*0032*/ 	.short	0x0008
        /*0034*/ 	.byte	0x00, 0xf5, 0x21, 0x00


	//----- nvinfo : EIATTR_KPARAM_INFO
	.align		4
.L_48:
        /*0038*/ 	.byte	0x04, 0x17
        /*003a*/ 	.short	(.L_50 - .L_49)
.L_49:
        /*003c*/ 	.word	0x00000000
        /*0040*/ 	.short	0x0000
        /*0042*/ 	.short	0x0000
        /*0044*/ 	.byte	0x00, 0xf5, 0x21, 0x00


	//----- nvinfo : EIATTR_SPARSE_MMA_MASK
	.align		4
.L_50:
        /*0048*/ 	.byte	0x03, 0x50
        /*004a*/ 	.short	0x0000


	//----- nvinfo : EIATTR_MAXREG_COUNT
	.align		4
        /*004c*/ 	.byte	0x03, 0x1b
        /*004e*/ 	.short	0x00ff


	//----- nvinfo : EIATTR_MERCURY_ISA_VERSION
	.align		4
        /*0050*/ 	.byte	0x03, 0x5f
        /*0052*/ 	.short	0x0101


	//----- nvinfo : EIATTR_VRC_CTA_INIT_COUNT
	.align		4
        /*0054*/ 	.byte	0x02, 0x4a
	.zero		1
	.zero		1


	//----- nvinfo : EIATTR_EXIT_INSTR_OFFSETS
	.align		4
        /*0058*/ 	.byte	0x04, 0x1c
        /*005a*/ 	.short	(.L_52 - .L_51)


	//   ....[0]....
.L_51:
        /*005c*/ 	.word	0x00000200


	//   ....[1]....
        /*0060*/ 	.word	0x00000230


	//----- nvinfo : EIATTR_CRS_STACK_SIZE
	.align		4
.L_52:
        /*0064*/ 	.byte	0x04, 0x1e
        /*0066*/ 	.short	(.L_54 - .L_53)
.L_53:
        /*0068*/ 	.word	0x00000000


	//----- nvinfo : EIATTR_CBANK_PARAM_SIZE
	.align		4
.L_54:
        /*006c*/ 	.byte	0x03, 0x19
        /*006e*/ 	.short	0x0020


	//----- nvinfo : EIATTR_PARAM_CBANK
	.align		4
        /*0070*/ 	.byte	0x04, 0x0a
        /*0072*/ 	.short	(.L_56 - .L_55)
	.align		4
.L_55:
        /*0074*/ 	.word	index@(.nv.constant0._Z4initPfS_S_m)
        /*0078*/ 	.short	0x0380
        /*007a*/ 	.short	0x0020


	//----- nvinfo : EIATTR_SW_WAR
	.align		4
.L_56:
        /*007c*/ 	.byte	0x04, 0x36
        /*007e*/ 	.short	(.L_58 - .L_57)
.L_57:
        /*0080*/ 	.word	0x00000008
.L_58:


//--------------------- .nv.info._Z5saxpyPKfPfS1_m --------------------------
	.section	.nv.info._Z5saxpyPKfPfS1_m,"",@"SHT_CUDA_INFO"
	.sectionflags	@""
	.align	4


	//----- nvinfo : EIATTR_CUDA_API_VERSION
	.align		4
        /*0000*/ 	.byte	0x04, 0x37
        /*0002*/ 	.short	(.L_60 - .L_59)
.L_59:
        /*0004*/ 	.word	0x00000082


	//----- nvinfo : EIATTR_KPARAM_INFO
	.align		4
.L_60:
        /*0008*/ 	.byte	0x04, 0x17
        /*000a*/ 	.short	(.L_62 - .L_61)
.L_61:
        /*000c*/ 	.word	0x00000000
        /*0010*/ 	.short	0x0003
        /*0012*/ 	.short	0x0018
        /*0014*/ 	.byte	0x00, 0xf0, 0x21, 0x00


	//----- nvinfo : EIATTR_KPARAM_INFO
	.align		4
.L_62:
        /*0018*/ 	.byte	0x04, 0x17
        /*001a*/ 	.short	(.L_64 - .L_63)
.L_63:
        /*001c*/ 	.word	0x00000000
        /*0020*/ 	.short	0x0002
        /*0022*/ 	.short	0x0010
        /*0024*/ 	.byte	0x00, 0xf5, 0x21, 0x00


	//----- nvinfo : EIATTR_KPARAM_INFO
	.align		4
.L_64:
        /*0028*/ 	.byte	0x04, 0x17
        /*002a*/ 	.short	(.L_66 - .L_65)
.L_65:
        /*002c*/ 	.word	0x00000000
        /*0030*/ 	.short	0x0001
        /*0032*/ 	.short	0x0008
        /*0034*/ 	.byte	0x00, 0xf5, 0x21, 0x00


	//----- nvinfo : EIATTR_KPARAM_INFO
	.align		4
.L_66:
        /*0038*/ 	.byte	0x04, 0x17
        /*003a*/ 	.short	(.L_68 - .L_67)
.L_67:
        /*003c*/ 	.word	0x00000000
        /*0040*/ 	.short	0x0000
        /*0042*/ 	.short	0x0000
        /*0044*/ 	.byte	0x00, 0xf5, 0x21, 0x00


	//----- nvinfo : EIATTR_SPARSE_MMA_MASK
	.align		4
.L_68:
        /*0048*/ 	.byte	0x03, 0x50
        /*004a*/ 	.short	0x0000


	//----- nvinfo : EIATTR_MAXREG_COUNT
	.align		4
        /*004c*/ 	.byte	0x03, 0x1b
        /*004e*/ 	.short	0x00ff


	//----- nvinfo : EIATTR_MERCURY_ISA_VERSION
	.align		4
        /*0050*/ 	.byte	0x03, 0x5f
        /*0052*/ 	.short	0x0101


	//----- nvinfo : EIATTR_VRC_CTA_INIT_COUNT
	.align		4
        /*0054*/ 	.byte	0x02, 0x4a
	.zero		1
	.zero		1


	//----- nvinfo : EIATTR_EXIT_INSTR_OFFSETS
	.align		4
        /*0058*/ 	.byte	0x04, 0x1c
        /*005a*/ 	.short	(.L_70 - .L_69)


	//   ....[0]....
.L_69:
        /*005c*/ 	.word	0x000000a0


	//   ....[1]....
        /*0060*/ 	.word	0x00000200


	//----- nvinfo : EIATTR_CRS_STACK_SIZE
	.align		4
.L_70:
        /*0064*/ 	.byte	0x04, 0x1e
        /*0066*/ 	.short	(.L_72 - .L_71)
.L_71:
        /*0068*/ 	.word	0x00000000


	//----- nvinfo : EIATTR_CBANK_PARAM_SIZE
	.align		4
.L_72:
        /*006c*/ 	.byte	0x03, 0x19
        /*006e*/ 	.short	0x0020


	//----- nvinfo : EIATTR_PARAM_CBANK
	.align		4
        /*0070*/ 	.byte	0x04, 0x0a
        /*0072*/ 	.short	(.L_74 - .L_73)
	.align		4
.L_73:
        /*0074*/ 	.word	index@(.nv.constant0._Z5saxpyPKfPfS1_m)
        /*0078*/ 	.short	0x0380
        /*007a*/ 	.short	0x0020


	//----- nvinfo : EIATTR_SW_WAR
	.align		4
.L_74:
        /*007c*/ 	.byte	0x04, 0x36
        /*007e*/ 	.short	(.L_76 - .L_75)
.L_75:
        /*0080*/ 	.word	0x00000008
.L_76:


//--------------------- .nv.info._Z6reducePKfmPf  --------------------------
	.section	.nv.info._Z6reducePKfmPf,"",@"SHT_CUDA_INFO"
	.sectionflags	@""
	.align	4


	//----- nvinfo : EIATTR_CUDA_API_VERSION
	.align		4
        /*0000*/ 	.byte	0x04, 0x37
        /*0002*/ 	.short	(.L_78 - .L_77)
.L_77:
        /*0004*/ 	.word	0x00000082


	//----- nvinfo : EIATTR_KPARAM_INFO
	.align		4
.L_78:
        /*0008*/ 	.byte	0x04, 0x17
        /*000a*/ 	.short	(.L_80 - .L_79)
.L_79:
        /*000c*/ 	.word	0x00000000
        /*0010*/ 	.short	0x0002
        /*0012*/ 	.short	0x0010
        /*0014*/ 	.byte	0x00, 0xf5, 0x21, 0x00


	//----- nvinfo : EIATTR_KPARAM_INFO
	.align		4
.L_80:
        /*0018*/ 	.byte	0x04, 0x17
        /*001a*/ 	.short	(.L_82 - .L_81)
.L_81:
        /*001c*/ 	.word	0x00000000
        /*0020*/ 	.short	0x0001
        /*0022*/ 	.short	0x0008
        /*0024*/ 	.byte	0x00, 0xf0, 0x21, 0x00


	//----- nvinfo : EIATTR_KPARAM_INFO
	.align		4
.L_82:
        /*0028*/ 	.byte	0x04, 0x17
        /*002a*/ 	.short	(.L_84 - .L_83)
.L_83:
        /*002c*/ 	.word	0x00000000
        /*0030*/ 	.short	0x0000
        /*0032*/ 	.short	0x0000
        /*0034*/ 	.byte	0x00, 0xf5, 0x21, 0x00


	//----- nvinfo : EIATTR_SPARSE_MMA_MASK
	.align		4
.L_84:
        /*0038*/ 	.byte	0x03, 0x50
        /*003a*/ 	.short	0x0000


	//----- nvinfo : EIATTR_MAXREG_COUNT
	.align		4
        /*003c*/ 	.byte	0x03, 0x1b
        /*003e*/ 	.short	0x00ff


	//----- nvinfo : EIATTR_NUM_BARRIERS
	.align		4
        /*0040*/ 	.byte	0x02, 0x4c
        /*0042*/ 	.byte	0x01
	.zero		1


	//----- nvinfo : EIATTR_MERCURY_ISA_VERSION
	.align		4
        /*0044*/ 	.byte	0x03, 0x5f
        /*0046*/ 	.short	0x0101


	//----- nvinfo : EIATTR_VRC_CTA_INIT_COUNT
	.align		4
        /*0048*/ 	.byte	0x02, 0x4a
	.zero		1
	.zero		1


	//----- nvinfo : EIATTR_EXIT_INSTR_OFFSETS
	.align		4
        /*004c*/ 	.byte	0x04, 0x1c
        /*004e*/ 	.short	(.L_86 - .L_85)


	//   ....[0]....
.L_85:
        /*0050*/ 	.word	0x00000340


	//   ....[1]....
        /*0054*/ 	.word	0x000003b0


	//----- nvinfo : EIATTR_CBANK_PARAM_SIZE
	.align		4
.L_86:
        /*0058*/ 	.byte	0x03, 0x19
        /*005a*/ 	.short	0x0018


	//----- nvinfo : EIATTR_PARAM_CBANK
	.align		4
        /*005c*/ 	.byte	0x04, 0x0a
        /*005e*/ 	.short	(.L_88 - .L_87)
	.align		4
.L_87:
        /*0060*/ 	.word	index@(.nv.constant0._Z6reducePKfmPf)
        /*0064*/ 	.short	0x0380
        /*0066*/ 	.short	0x0018


	//----- nvinfo : EIATTR_SW_WAR
	.align		4
.L_88:
        /*0068*/ 	.byte	0x04, 0x36
        /*006a*/ 	.short	(.L_90 - .L_89)
.L_89:
        /*006c*/ 	.word	0x00000008
.L_90:


//--------------------- .nv.info._Z11sync_on_gpuPvmmS_mll --------------------------
	.section	.nv.info._Z11sync_on_gpuPvmmS_mll,"",@"SHT_CUDA_INFO"
	.sectionflags	@""
	.align	4


	//----- nvinfo : EIATTR_CUDA_API_VERSION
	.align		4
        /*0000*/ 	.byte	0x04, 0x37
        /*0002*/ 	.short	(.L_92 - .L_91)
.L_91:
        /*0004*/ 	.word	0x00000082


	//----- nvinfo : EIATTR_KPARAM_INFO
	.align		4
.L_92:
        /*0008*/ 	.byte	0x04, 0x17
        /*000a*/ 	.short	(.L_94 - .L_93)
.L_93:
        /*000c*/ 	.word	0x00000000
        /*0010*/ 	.short	0x0006
        /*0012*/ 	.short	0x0030
        /*0014*/ 	.byte	0x00, 0xf0, 0x21, 0x00


	//----- nvinfo : EIATTR_KPARAM_INFO
	.align		4
.L_94:
        /*0018*/ 	.byte	0x04, 0x17
        /*001a*/ 	.short	(.L_96 - .L_95)
.L_95:
        /*001c*/ 	.word	0x00000000
        /*0020*/ 	.short	0x0005
        /*0022*/ 	.short	0x0028
        /*0024*/ 	.byte	0x00, 0xf0, 0x21, 0x00


	//----- nvinfo : EIATTR_KPARAM_INFO
	.align		4
.L_96:
        /*0028*/ 	.byte	0x04, 0x17
        /*002a*/ 	.short	(.L_98 - .L_97)
.L_97:
        /*002c*/ 	.word	0x00000000
        /*0030*/ 	.short	0x0004
        /*0032*/ 	.short	0x0020
        /*0034*/ 	.byte	0x00, 0xf0, 0x21, 0x00


	//----- nvinfo : EIATTR_KPARAM_INFO
	.align		4
.L_98:
        /*0038*/ 	.byte	0x04, 0x17
        /*003a*/ 	.short	(.L_100 - .L_99)
.L_99:
        /*003c*/ 	.word	0x00000000
        /*0040*/ 	.short	0x0003
        /*0042*/ 	.short	0x0018
        /*0044*/ 	.byte	0x00, 0xf5, 0x21, 0x00


	//----- nvinfo : EIATTR_KPARAM_INFO
	.align		4
.L_100:
        /*0048*/ 	.byte	0x04, 0x17
        /*004a*/ 	.short	(.L_102 - .L_101)
.L_101:
        /*004c*/ 	.word	0x00000000
        /*0050*/ 	.short	0x0002
        /*0052*/ 	.short	0x0010
        /*0054*/ 	.byte	0x00, 0xf0, 0x21, 0x00


	//----- nvinfo : EIATTR_KPARAM_INFO
	.align		4
.L_102:
        /*0058*/ 	.byte	0x04, 0x17
        /*005a*/ 	.short	(.L_104 - .L_103)
.L_103:
        /*005c*/ 	.word	0x00000000
        /*0060*/ 	.short	0x0001
        /*0062*/ 	.short	0x0008
        /*0064*/ 	.byte	0x00, 0xf0, 0x21, 0x00


	//----- nvinfo : EIATTR_KPARAM_INFO
	.align		4
.L_104:
        /*0068*/ 	.byte	0x04, 0x17
        /*006a*/ 	.short	(.L_106 - .L_105)
.L_105:
        /*006c*/ 	.word	0x00000000
        /*0070*/ 	.short	0x0000
        /*0072*/ 	.short	0x0000
        /*0074*/ 	.byte	0x00, 0xf5, 0x21, 0x00


	//----- nvinfo : EIATTR_SPARSE_MMA_MASK
	.align		4
.L_106:
        /*0078*/ 	.byte	0x03, 0x50
        /*007a*/ 	.short	0x0000


	//----- nvinfo : EIATTR_MAXREG_COUNT
	.align		4
        /*007c*/ 	.byte	0x03, 0x1b
        /*007e*/ 	.short	0x00ff


	//----- nvinfo : EIATTR_EXTERNS
	.align		4
        /*0080*/ 	.byte	0x04, 0x0f
        /*0082*/ 	.short	(.L_108 - .L_107)


	//   ....[0]....
	.align		4
.L_107:
        /*0084*/ 	.word	index@(vprintf)


	//----- nvinfo : EIATTR_MERCURY_ISA_VERSION
	.align		4
.L_108:
        /*0088*/ 	.byte	0x03, 0x5f
        /*008a*/ 	.short	0x0101


	//----- nvinfo : EIATTR_VRC_CTA_INIT_COUNT
	.align		4
        /*008c*/ 	.byte	0x02, 0x4a
	.zero		1
	.zero		1


	//----- nvinfo : EIATTR_SYSCALL_OFFSETS
	.align		4
        /*0090*/ 	.byte	0x04, 0x46
        /*0092*/ 	.short	(.L_110 - .L_109)


	//   ....[0]....
.L_109:
        /*0094*/ 	.word	0x00000cf0


	//----- nvinfo : EIATTR_EXIT_INSTR_OFFSETS
	.align		4
.L_110:
        /*0098*/ 	.byte	0x04, 0x1c
        /*009a*/ 	.short	(.L_112 - .L_111)


	//   ....[0]....
.L_111:
        /*009c*/ 	.word	0x00000af0


	//   ....[1]....
        /*00a0*/ 	.word	0x00000ba0


	//   ....[2]....
        /*00a4*/ 	.word	0x00000c50


	//----- nvinfo : EIATTR_CRS_STACK_SIZE
	.align		4
.L_112:
        /*00a8*/ 	.byte	0x04, 0x1e
        /*00aa*/ 	.short	(.L_114 - .L_113)
.L_113:
        /*00ac*/ 	.word	0x00000000


	//----- nvinfo : EIATTR_CBANK_PARAM_SIZE
	.align		4
.L_114:
        /*00b0*/ 	.byte	0x03, 0x19
        /*00b2*/ 	.short	0x0038


	//----- nvinfo : EIATTR_PARAM_CBANK
	.align		4
        /*00b4*/ 	.byte	0x04, 0x0a
        /*00b6*/ 	.short	(.L_116 - .L_115)
	.align		4
.L_115:
        /*00b8*/ 	.word	index@(.nv.constant0._Z11sync_on_gpuPvmmS_mll)
        /*00bc*/ 	.short	0x0380
        /*00be*/ 	.short	0x0038


	//----- nvinfo : EIATTR_SW_WAR
	.align		4
.L_116:
        /*00c0*/ 	.byte	0x04, 0x36
        /*00c2*/ 	.short	(.L_118 - .L_117)
.L_117:
        /*00c4*/ 	.word	0x00000008
.L_118:


//--------------------- .nv.info._Z13sync_from_cpuPvmll --------------------------
	.section	.nv.info._Z13sync_from_cpuPvmll,"",@"SHT_CUDA_INFO"
	.sectionflags	@""
	.align	4


	//----- nvinfo : EIATTR_CUDA_API_VERSION
	.align		4
        /*0000*/ 	.byte	0x04, 0x37
        /*0002*/ 	.short	(.L_120 - .L_119)
.L_119:
        /*0004*/ 	.word	0x00000082


	//----- nvinfo : EIATTR_KPARAM_INFO
	.align		4
.L_120:
        /*0008*/ 	.byte	0x04, 0x17
        /*000a*/ 	.short	(.L_122 - .L_121)
.L_121:
        /*000c*/ 	.word	0x00000000
        /*0010*/ 	.short	0x0003
        /*0012*/ 	.short	0x0018
        /*0014*/ 	.byte	0x00, 0xf0, 0x21, 0x00


	//----- nvinfo : EIATTR_KPARAM_INFO
	.align		4
.L_122:
        /*0018*/ 	.byte	0x04, 0x17
        /*001a*/ 	.short	(.L_124 - .L_123)
.L_123:
        /*001c*/ 	.word	0x00000000
        /*0020*/ 	.short	0x0002
        /*0022*/ 	.short	0x0010
        /*0024*/ 	.byte	0x00, 0xf0, 0x21, 0x00


	//----- nvinfo : EIATTR_KPARAM_INFO
	.align		4
.L_124:
        /*0028*/ 	.byte	0x04, 0x17
        /*002a*/ 	.short	(.L_126 - .L_125)
.L_125:
        /*002c*/ 	.word	0x00000000
        /*0030*/ 	.short	0x0001
        /*0032*/ 	.short	0x0008
        /*0034*/ 	.byte	0x00, 0xf0, 0x21, 0x00


	//----- nvinfo : EIATTR_KPARAM_INFO
	.align		4
.L_126:
        /*0038*/ 	.byte	0x04, 0x17
        /*003a*/ 	.short	(.L_128 - .L_127)
.L_127:
        /*003c*/ 	.word	0x00000000
        /*0040*/ 	.short	0x0000
        /*0042*/ 	.short	0x0000
        /*0044*/ 	.byte	0x00, 0xf5, 0x21, 0x00


	//----- nvinfo : EIATTR_SPARSE_MMA_MASK
	.align		4
.L_128:
        /*0048*/ 	.byte	0x03, 0x50
        /*004a*/ 	.short	0x0000


	//----- nvinfo : EIATTR_MAXREG_COUNT
	.align		4
        /*004c*/ 	.byte	0x03, 0x1b
        /*004e*/ 	.short	0x00ff


	//----- nvinfo : EIATTR_EXTERNS
	.align		4
        /*0050*/ 	.byte	0x04, 0x0f
        /*0052*/ 	.short	(.L_130 - .L_129)


	//   ....[0]....
	.align		4
.L_129:
        /*0054*/ 	.word	index@(vprintf)


	//----- nvinfo : EIATTR_MERCURY_ISA_VERSION
	.align		4
.L_130:
        /*0058*/ 	.byte	0x03, 0x5f
        /*005a*/ 	.short	0x0101


	//----- nvinfo : EIATTR_VRC_CTA_INIT_COUNT
	.align		4
        /*005c*/ 	.byte	0x02, 0x4a
	.zero		1
	.zero		1


	//----- nvinfo : EIATTR_SYSCALL_OFFSETS
	.align		4
        /*0060*/ 	.byte	0x04, 0x46
        /*0062*/ 	.short	(.L_132 - .L_131)


	//   ....[0]....
.L_131:
        /*0064*/ 	.word	0x00000280


	//----- nvinfo : EIATTR_EXIT_INSTR_OFFSETS
	.align		4
.L_132:
        /*0068*/ 	.byte	0x04, 0x1c
        /*006a*/ 	.short	(.L_134 - .L_133)


	//   ....[0]....
.L_133:
        /*006c*/ 	.word	0x00000140


	//   ....[1]....
        /*0070*/ 	.word	0x000001f0


	//----- nvinfo : EIATTR_CBANK_PARAM_SIZE
	.align		4
.L_134:
        /*0074*/ 	.byte	0x03, 0x19
        /*0076*/ 	.short	0x0020


	//----- nvinfo : EIATTR_PARAM_CBANK
	.align		4
        /*0078*/ 	.byte	0x04, 0x0a
        /*007a*/ 	.short	(.L_136 - .L_135)
	.align		4
.L_135:
        /*007c*/ 	.word	index@(.nv.constant0._Z13sync_from_cpuPvmll)
        /*0080*/ 	.short	0x0380
        /*0082*/ 	.short	0x0020


	//----- nvinfo : EIATTR_SW_WAR
	.align		4
.L_136:
        /*0084*/ 	.byte	0x04, 0x36
        /*0086*/ 	.short	(.L_138 - .L_137)
.L_137:
        /*0088*/ 	.word	0x00000008
.L_138:


//--------------------- .nv.info._Z11sync_to_cpuPvmmS_ml --------------------------
	.section	.nv.info._Z11sync_to_cpuPvmmS_ml,"",@"SHT_CUDA_INFO"
	.sectionflags	@""
	.align	4


	//----- nvinfo : EIATTR_CUDA_API_VERSION
	.align		4
        /*0000*/ 	.byte	0x04, 0x37
        /*0002*/ 	.short	(.L_140 - .L_139)
.L_139:
        /*0004*/ 	.word	0x00000082


	//----- nvinfo : EIATTR_KPARAM_INFO
	.align		4
.L_140:
        /*0008*/ 	.byte	0x04, 0x17
        /*000a*/ 	.short	(.L_142 - .L_141)
.L_141:
        /*000c*/ 	.word	0x00000000
        /*0010*/ 	.short	0x0005
        /*0012*/ 	.short	0x0028
        /*0014*/ 	.byte	0x00, 0xf0, 0x21, 0x00


	//----- nvinfo : EIATTR_KPARAM_INFO
	.align		4
.L_142:
        /*0018*/ 	.byte	0x04, 0x17
        /*001a*/ 	.short	(.L_144 - .L_143)
.L_143:
        /*001c*/ 	.word	0x00000000
        /*0020*/ 	.short	0x0004
        /*0022*/ 	.short	0x0020
        /*0024*/ 	.byte	0x00, 0xf0, 0x21, 0x00


	//----- nvinfo : EIATTR_KPARAM_INFO
	.align		4
.L_144:
        /*0028*/ 	.byte	0x04, 0x17
        /*002a*/ 	.short	(.L_146 - .L_145)
.L_145:
        /*002c*/ 	.word	0x00000000
        /*0030*/ 	.short	0x0003
        /*0032*/ 	.short	0x0018
        /*0034*/ 	.byte	0x00, 0xf5, 0x21, 0x00


	//----- nvinfo : EIATTR_KPARAM_INFO
	.align		4
.L_146:
        /*0038*/ 	.byte	0x04, 0x17
        /*003a*/ 	.short	(.L_148 - .L_147)
.L_147:
        /*003c*/ 	.word	0x00000000
        /*0040*/ 	.short	0x0002
        /*0042*/ 	.short	0x0010
        /*0044*/ 	.byte	0x00, 0xf0, 0x21, 0x00


	//----- nvinfo : EIATTR_KPARAM_INFO
	.align		4
.L_148:
        /*0048*/ 	.byte	0x04, 0x17
        /*004a*/ 	.short	(.L_150 - .L_149)
.L_149:
        /*004c*/ 	.word	0x00000000
        /*0050*/ 	.short	0x0001
        /*0052*/ 	.short	0x0008
        /*0054*/ 	.byte	0x00, 0xf0, 0x21, 0x00


	//----- nvinfo : EIATTR_KPARAM_INFO
	.align		4
.L_150:
        /*0058*/ 	.byte	0x04, 0x17
        /*005a*/ 	.short	(.L_152 - .L_151)
.L_151:
        /*005c*/ 	.word	0x00000000
        /*0060*/ 	.short	0x0000
        /*0062*/ 	.short	0x0000
        /*0064*/ 	.byte	0x00, 0xf5, 0x21, 0x00


	//----- nvinfo : EIATTR_SPARSE_MMA_MASK
	.align		4
.L_152:
        /*0068*/ 	.byte	0x03, 0x50
        /*006a*/ 	.short	0x0000


	//----- nvinfo : EIATTR_MAXREG_COUNT
	.align		4
        /*006c*/ 	.byte	0x03, 0x1b
        /*006e*/ 	.short	0x00ff


	//----- nvinfo : EIATTR_MERCURY_ISA_VERSION
	.align		4
        /*0070*/ 	.byte	0x03, 0x5f
        /*0072*/ 	.short	0x0101


	//----- nvinfo : EIATTR_VRC_CTA_INIT_COUNT
	.align		4
        /*0074*/ 	.byte	0x02, 0x4a
	.zero		1
	.zero		1


	//----- nvinfo : EIATTR_EXIT_INSTR_OFFSETS
	.align		4
        /*0078*/ 	.byte	0x04, 0x1c
        /*007a*/ 	.short	(.L_154 - .L_153)


	//   ....[0]....
.L_153:
        /*007c*/ 	.word	0x00000a70


	//   ....[1]....
        /*0080*/ 	.word	0x00000ac0


	//----- nvinfo : EIATTR_CRS_STACK_SIZE
	.align		4
.L_154:
        /*0084*/ 	.byte	0x04, 0x1e
        /*0086*/ 	.short	(.L_156 - .L_155)
.L_155:
        /*0088*/ 	.word	0x00000000


	//----- nvinfo : EIATTR_CBANK_PARAM_SIZE
	.align		4
.L_156:
        /*008c*/ 	.byte	0x03, 0x19
        /*008e*/ 	.short	0x0030


	//----- nvinfo : EIATTR_PARAM_CBANK
	.align		4
        /*0090*/ 	.byte	0x04, 0x0a
        /*0092*/ 	.short	(.L_158 - .L_157)
	.align		4
.L_157:
        /*0094*/ 	.word	index@(.nv.constant0._Z11sync_to_cpuPvmmS_ml)
        /*0098*/ 	.short	0x0380
        /*009a*/ 	.short	0x0030


	//----- nvinfo : EIATTR_SW_WAR
	.align		4
.L_158:
        /*009c*/ 	.byte	0x04, 0x36
        /*009e*/ 	.short	(.L_160 - .L_159)
.L_159:
        /*00a0*/ 	.word	0x00000008
.L_160:


//--------------------- .nv.callgraph             --------------------------
	.section	.nv.callgraph,"",@"SHT_CUDA_CALLGRAPH"
	.align	4
	.sectionentsize	8
	.align		4
        /*0000*/ 	.word	0x00000000
	.align		4
        /*0004*/ 	.word	0xffffffff
	.align		4
        /*0008*/ 	.word	index@(_Z11sync_on_gpuPvmmS_mll)
	.align		4
        /*000c*/ 	.word	index@(vprintf)
	.align		4
        /*0010*/ 	.word	index@(_Z13sync_from_cpuPvmll)
	.align		4
        /*0014*/ 	.word	index@(vprintf)
	.align		4
        /*0018*/ 	.word	0x00000000
	.align		4
        /*001c*/ 	.word	0xfffffffe
	.align		4
        /*0020*/ 	.word	0x00000000
	.align		4
        /*0024*/ 	.word	0xfffffffd
	.align		4
        /*0028*/ 	.word	0x00000000
	.align		4
        /*002c*/ 	.word	0xfffffffc


//--------------------- .nv.constant4             --------------------------
	.section	.nv.constant4,"a",@progbits
	.align	8
	.align		8
.nv.constant4:
        /*0000*/ 	.dword	$str
	.align		8
        /*0008*/ 	.dword	vprintf


//--------------------- .text._Z4initPfS_S_m      --------------------------
	.section	.text._Z4initPfS_S_m,"ax",@progbits
	.align	128
        .global         _Z4initPfS_S_m
        .type           _Z4initPfS_S_m,@function
        .size           _Z4initPfS_S_m,(.L_x_38 - _Z4initPfS_S_m)
        .other          _Z4initPfS_S_m,@"STO_CUDA_ENTRY STV_DEFAULT"
_Z4initPfS_S_m:
.text._Z4initPfS_S_m:
[----:B------:R-:W-:Y:S01]  /*0000*/  LDC R1, c[0x0][0x37c] ;  /* 0x0000df00ff017b82 */ /* 0x000fe20000000800 */
[----:B------:R-:W0:Y:S07]  /*0010*/  S2R R3, SR_TID.X ;  /* 0x0000000000037919 */ /* 0x000e2e0000002100 */
[----:B------:R-:W0:Y:S01]  /*0020*/  S2UR UR4, SR_CTAID.X ;  /* 0x00000000000479c3 */ /* 0x000e220000002500 */
[----:B------:R-:W1:Y:S01]  /*0030*/  LDCU.64 UR8, c[0x0][0x398] ;  /* 0x00007300ff0877ac */ /* 0x000e620008000a00 */
[----:B------:R-:W-:Y:S01]  /*0040*/  BSSY.RECONVERGENT B0, `(.L_x_0) ;  /* 0x000001b000007945 */ /* 0x000fe20003800200 */
[----:B------:R-:W2:Y:S05]  /*0050*/  LDCU.128 UR12, c[0x0][0x380] ;  /* 0x00007000ff0c77ac */ /* 0x000eaa0008000c00 */
[----:B------:R-:W0:Y:S01]  /*0060*/  LDC R6, c[0x0][0x360] ;  /* 0x0000d800ff067b82 */ /* 0x000e220000000800 */
[----:B------:R-:W3:Y:S01]  /*0070*/  LDCU UR6, c[0x0][0x370] ;  /* 0x00006e00ff0677ac */ /* 0x000ee20008000800 */
[C---:B0-----:R-:W-:Y:S01]  /*0080*/  IMAD R0, R6.reuse, UR4, R3 ;  /* 0x0000000406007c24 */ /* 0x041fe2000f8e0203 */
[----:B------:R-:W0:Y:S01]  /*0090*/  LDCU.64 UR4, c[0x0][0x358] ;  /* 0x00006b00ff0477ac */ /* 0x000e220008000a00 */
[----:B---3--:R-:W-:-:S03]  /*00a0*/  IMAD R6, R6, UR6, RZ ;  /* 0x0000000606067c24 */ /* 0x008fc6000f8e02ff */
[C---:B-1----:R-:W-:Y:S02]  /*00b0*/  ISETP.GE.U32.AND P0, PT, R0.reuse, UR8, PT ;  /* 0x0000000800007c0c */ /* 0x042fe4000bf06070 */
[----:B------:R-:W-:Y:S02]  /*00c0*/  ISETP.NE.AND P1, PT, R0, RZ, PT ;  /* 0x000000ff0000720c */ /* 0x000fe40003f25270 */
[----:B------:R-:W-:-:S13]  /*00d0*/  ISETP.GE.U32.AND.EX P0, PT, RZ, UR9, PT, P0 ;  /* 0x00000009ff007c0c */ /* 0x000fda000bf06100 */
[----:B0-2---:R-:W-:Y:S05]  /*00e0*/  @P0 BRA `(.L_x_1) ;  /* 0x0000000000400947 */ /* 0x005fea0003800000 */
[----:B------:R-:W-:-:S07]  /*00f0*/  IMAD.MOV.U32 R7, RZ, RZ, RZ ;  /* 0x000000ffff077224 */ /* 0x000fce00078e00ff */
.L_x_2:
[C---:B------:R-:W-:Y:S01]  /*0100*/  IMAD.SHL.U32 R4, R0.reuse, 0x4, RZ ;  /* 0x0000000400047824 */ /* 0x040fe200078e00ff */
[----:B------:R-:W-:Y:S01]  /*0110*/  SHF.L.U64.HI R5, R0, 0x2, R7 ;  /* 0x0000000200057819 */ /* 0x000fe20000010207 */
[----:B------:R-:W-:Y:S02]  /*0120*/  IMAD.MOV.U32 R9, RZ, RZ, 0x3f800000 ;  /* 0x3f800000ff097424 */ /* 0x000fe400078e00ff */
[----:B------:R-:W-:Y:S01]  /*0130*/  IMAD.MOV.U32 R11, RZ, RZ, 0x40000000 ;  /* 0x40000000ff0b7424 */ /* 0x000fe200078e00ff */
[C---:B------:R-:W-:Y:S02]  /*0140*/  IADD3 R2, P0, PT, R4.reuse, UR12, RZ ;  /* 0x0000000c04027c10 */ /* 0x040fe4000ff1e0ff */
[----:B------:R-:W-:Y:S02]  /*0150*/  IADD3 R4, P2, PT, R4, UR14, RZ ;  /* 0x0000000e04047c10 */ /* 0x000fe4000ff5e0ff */
[C---:B------:R-:W-:Y:S02]  /*0160*/  IADD3.X R3, PT, PT, R5.reuse, UR13, RZ, P0, !PT ;  /* 0x0000000d05037c10 */ /* 0x040fe400087fe4ff */
[----:B------:R-:W-:-:S02]  /*0170*/  IADD3.X R5, PT, PT, R5, UR15, RZ, P2, !PT ;  /* 0x0000000f05057c10 */ /* 0x000fc400097fe4ff */
[----:B------:R-:W-:Y:S01]  /*0180*/  IADD3 R0, P0, PT, R6, R0, RZ ;  /* 0x0000000006007210 */ /* 0x000fe20007f1e0ff */
[----:B------:R0:W-:Y:S04]  /*0190*/  STG.E desc[UR4][R2.64], R9 ;  /* 0x0000000902007986 */ /* 0x0001e8000c101904 */
[----:B------:R0:W-:Y:S01]  /*01a0*/  STG.E desc[UR4][R4.64], R11 ;  /* 0x0000000b04007986 */ /* 0x0001e2000c101904 */
[----:B------:R-:W-:Y:S01]  /*01b0*/  IMAD.X R7, RZ, RZ, R7, P0 ;  /* 0x000000ffff077224 */ /* 0x000fe200000e0607 */
[----:B------:R-:W-:-:S04]  /*01c0*/  ISETP.GE.U32.AND P0, PT, R0, UR8, PT ;  /* 0x0000000800007c0c */ /* 0x000fc8000bf06070 */
[----:B------:R-:W-:-:S13]  /*01d0*/  ISETP.GE.U32.AND.EX P0, PT, R7, UR9, PT, P0 ;  /* 0x0000000907007c0c */ /* 0x000fda000bf06100 */
[----:B0-----:R-:W-:Y:S05]  /*01e0*/  @!P0 BRA `(.L_x_2) ;  /* 0xfffffffc00c48947 */ /* 0x001fea000383ffff */
.L_x_1:
[----:B------:R-:W-:Y:S05]  /*01f0*/  BSYNC.RECONVERGENT B0 ;  /* 0x0000000000007941 */ /* 0x000fea0003800200 */
.L_x_0:
[----:B------:R-:W-:Y:S05]  /*0200*/  @P1 EXIT ;  /* 0x000000000000194d */ /* 0x000fea0003800000 */
[----:B------:R-:W0:Y:S02]  /*0210*/  LDC.64 R2, c[0x0][0x390] ;  /* 0x0000e400ff027b82 */ /* 0x000e240000000a00 */
[----:B0-----:R-:W-:Y:S01]  /*0220*/  STG.E desc[UR4][R2.64], RZ ;  /* 0x000000ff02007986 */ /* 0x001fe2000c101904 */
[----:B------:R-:W-:Y:S05]  /*0230*/  EXIT ;  /* 0x000000000000794d */ /* 0x000fea0003800000 */
.L_x_3:
[----:B------:R-:W-:-:S00]  /*0240*/  BRA `(.L_x_3) ;  /* 0xfffffffc00fc7947 */ /* 0x000fc0000383ffff */
[----:B------:R-:W-:-:S00]  /*0250*/  NOP ;  /* 0x0000000000007918 */ /* 0x000fc00000000000 */
        /* <DEDUP_REMOVED lines=10> */
.L_x_38:


//--------------------- .text._Z5saxpyPKfPfS1_m   --------------------------
	.section	.text._Z5saxpyPKfPfS1_m,"ax",@progbits
	.align	128
        .global         _Z5saxpyPKfPfS1_m
        .type           _Z5saxpyPKfPfS1_m,@function
        .size           _Z5saxpyPKfPfS1_m,(.L_x_39 - _Z5saxpyPKfPfS1_m)
        .other          _Z5saxpyPKfPfS1_m,@"STO_CUDA_ENTRY STV_DEFAULT"
_Z5saxpyPKfPfS1_m:
.text._Z5saxpyPKfPfS1_m:
[----:B------:R-:W-:Y:S01]  /*0000*/  LDC R1, c[0x0][0x37c] ;  /* 0x0000df00ff017b82 */ /* 0x000fe20000000800 */
[----:B------:R-:W0:Y:S07]  /*0010*/  S2R R3, SR_TID.X ;  /* 0x0000000000037919 */ /* 0x000e2e0000002100 */
[----:B------:R-:W0:Y:S01]  /*0020*/  S2UR UR4, SR_CTAID.X ;  /* 0x00000000000479c3 */ /* 0x000e220000002500 */
[----:B------:R-:W1:Y:S07]  /*0030*/  LDCU.64 UR6, c[0x0][0x398] ;  /* 0x00007300ff0677ac */ /* 0x000e6e0008000a00 */
[----:B------:R-:W0:Y:S01]  /*0040*/  LDC R8, c[0x0][0x360] ;  /* 0x0000d800ff087b82 */ /* 0x000e220000000800 */
[----:B------:R-:W2:Y:S01]  /*0050*/  LDCU UR5, c[0x0][0x370] ;  /* 0x00006e00ff0577ac */ /* 0x000ea20008000800 */
[----:B0-----:R-:W-:-:S02]  /*0060*/  IMAD R0, R8, UR4, R3 ;  /* 0x0000000408007c24 */ /* 0x001fc4000f8e0203 */
[----:B--2---:R-:W-:-:S03]  /*0070*/  IMAD R8, R8, UR5, RZ ;  /* 0x0000000508087c24 */ /* 0x004fc6000f8e02ff */
[----:B-1----:R-:W-:-:S04]  /*0080*/  ISETP.GE.U32.AND P0, PT, R0, UR6, PT ;  /* 0x0000000600007c0c */ /* 0x002fc8000bf06070 */
[----:B------:R-:W-:-:S13]  /*0090*/  ISETP.GE.U32.AND.EX P0, PT, RZ, UR7, PT, P0 ;  /* 0x00000007ff007c0c */ /* 0x000fda000bf06100 */
[----:B------:R-:W-:Y:S05]  /*00a0*/  @P0 EXIT ;  /* 0x000000000000094d */ /* 0x000fea0003800000 */
[----:B------:R-:W0:Y:S01]  /*00b0*/  LDC.64 R2, c[0x0][0x390] ;  /* 0x0000e400ff027b82 */ /* 0x000e220000000a00 */
[----:B------:R-:W-:Y:S01]  /*00c0*/  IMAD.MOV.U32 R11, RZ, RZ, R0 ;  /* 0x000000ffff0b7224 */ /* 0x000fe200078e0000 */
[----:B------:R-:W1:Y:S01]  /*00d0*/  LDCU.64 UR4, c[0x0][0x358] ;  /* 0x00006b00ff0477ac */ /* 0x000e620008000a00 */
[----:B------:R-:W-:Y:S01]  /*00e0*/  IMAD.MOV.U32 R10, RZ, RZ, RZ ;  /* 0x000000ffff0a7224 */ /* 0x000fe200078e00ff */
[----:B------:R-:W2:Y:S06]  /*00f0*/  LDCU.128 UR8, c[0x0][0x380] ;  /* 0x00007000ff0877ac */ /* 0x000eac0008000c00 */
.L_x_4:
[C---:B---3--:R-:W-:Y:S01]  /*0100*/  IMAD.SHL.U32 R4, R11.reuse, 0x4, RZ ;  /* 0x000000040b047824 */ /* 0x048fe200078e00ff */
[----:B------:R-:W-:-:S04]  /*0110*/  SHF.L.U64.HI R0, R11, 0x2, R10 ;  /* 0x000000020b007819 */ /* 0x000fc8000001020a */
[C---:B--2---:R-:W-:Y:S02]  /*0120*/  IADD3 R6, P0, PT, R4.reuse, UR8, RZ ;  /* 0x0000000804067c10 */ /* 0x044fe4000ff1e0ff */
[----:B------:R-:W-:Y:S02]  /*0130*/  IADD3 R4, P1, PT, R4, UR10, RZ ;  /* 0x0000000a04047c10 */ /* 0x000fe4000ff3e0ff */
[C---:B------:R-:W-:Y:S02]  /*0140*/  IADD3.X R7, PT, PT, R0.reuse, UR9, RZ, P0, !PT ;  /* 0x0000000900077c10 */ /* 0x040fe400087fe4ff */
[----:B------:R-:W-:Y:S02]  /*0150*/  IADD3.X R5, PT, PT, R0, UR11, RZ, P1, !PT ;  /* 0x0000000b00057c10 */ /* 0x000fe40008ffe4ff */
[----:B01----:R-:W2:Y:S04]  /*0160*/  LDG.E R0, desc[UR4][R2.64] ;  /* 0x0000000402007981 */ /* 0x003ea8000c1e1900 */
[----:B------:R-:W2:Y:S04]  /*0170*/  LDG.E.CONSTANT R7, desc[UR4][R6.64] ;  /* 0x0000000406077981 */ /* 0x000ea8000c1e9900 */
[----:B------:R-:W2:Y:S01]  /*0180*/  LDG.E R9, desc[UR4][R4.64] ;  /* 0x0000000404097981 */ /* 0x000ea2000c1e1900 */
[----:B------:R-:W-:-:S05]  /*0190*/  IADD3 R11, P0, PT, R8, R11, RZ ;  /* 0x0000000b080b7210 */ /* 0x000fca0007f1e0ff */
[----:B------:R-:W-:Y:S01]  /*01a0*/  IMAD.X R10, RZ, RZ, R10, P0 ;  /* 0x000000ffff0a7224 */ /* 0x000fe200000e060a */
[----:B------:R-:W-:-:S04]  /*01b0*/  ISETP.GE.U32.AND P0, PT, R11, UR6, PT ;  /* 0x000000060b007c0c */ /* 0x000fc8000bf06070 */
[----:B------:R-:W-:Y:S01]  /*01c0*/  ISETP.GE.U32.AND.EX P0, PT, R10, UR7, PT, P0 ;  /* 0x000000070a007c0c */ /* 0x000fe2000bf06100 */
[----:B--2---:R-:W-:-:S05]  /*01d0*/  FFMA R9, R0, R7, R9 ;  /* 0x0000000700097223 */ /* 0x004fca0000000009 */
[----:B------:R3:W-:Y:S07]  /*01e0*/  STG.E desc[UR4][R4.64], R9 ;  /* 0x0000000904007986 */ /* 0x0007ee000c101904 */
[----:B------:R-:W-:Y:S05]  /*01f0*/  @!P0 BRA `(.L_x_4) ;  /* 0xfffffffc00c08947 */ /* 0x000fea000383ffff */
[----:B------:R-:W-:Y:S05]  /*0200*/  EXIT ;  /* 0x000000000000794d */ /* 0x000fea0003800000 */
.L_x_5:
        /* <DEDUP_REMOVED lines=15> */
.L_x_39:


//--------------------- .text._Z6reducePKfmPf     --------------------------
	.section	.text._Z6reducePKfmPf,"ax",@progbits
	.align	128
        .global         _Z6reducePKfmPf
        .type           _Z6reducePKfmPf,@function
        .size           _Z6reducePKfmPf,(.L_x_40 - _Z6reducePKfmPf)
        .other          _Z6reducePKfmPf,@"STO_CUDA_ENTRY STV_DEFAULT"
_Z6reducePKfmPf:
.text._Z6reducePKfmPf:
[----:B------:R-:W-:Y:S01]  /*0000*/  LDC R1, c[0x0][0x37c] ;  /* 0x0000df00ff017b82 */ /* 0x000fe20000000800 */
[----:B------:R-:W0:Y:S07]  /*0010*/  S2R R9, SR_TID.X ;  /* 0x0000000000097919 */ /* 0x000e2e0000002100 */
[----:B------:R-:W1:Y:S01]  /*0020*/  S2UR UR4, SR_CTAID.X ;  /* 0x00000000000479c3 */ /* 0x000e620000002500 */
[----:B------:R-:W2:Y:S07]  /*0030*/  LDCU.64 UR6, c[0x0][0x388] ;  /* 0x00007100ff0677ac */ /* 0x000eae0008000a00 */
[----:B------:R-:W1:Y:S02]  /*0040*/  LDC R6, c[0x0][0x360] ;  /* 0x0000d800ff067b82 */ /* 0x000e640000000800 */
[----:B-1----:R-:W-:-:S03]  /*0050*/  IMAD.WIDE.U32 R2, R6, UR4, RZ ;  /* 0x0000000406027c25 */ /* 0x002fc6000f8e00ff */
[----:B0-----:R-:W-:-:S04]  /*0060*/  LEA R7, P0, R2, R9, 0x1 ;  /* 0x0000000902077211 */ /* 0x001fc800078008ff */
[----:B------:R-:W-:Y:S02]  /*0070*/  LEA.HI.X R4, R2, RZ, R3, 0x1, P0 ;  /* 0x000000ff02047211 */ /* 0x000fe400000f0c03 */
[----:B--2---:R-:W-:Y:S02]  /*0080*/  ISETP.GE.U32.AND P0, PT, R7, UR6, PT ;  /* 0x0000000607007c0c */ /* 0x004fe4000bf06070 */
[----:B------:R-:W-:Y:S02]  /*0090*/  IADD3 R0, P1, PT, R6, R7, RZ ;  /* 0x0000000706007210 */ /* 0x000fe40007f3e0ff */
[----:B------:R-:W-:Y:S02]  /*00a0*/  ISETP.GE.U32.AND.EX P0, PT, R4, UR7, PT, P0 ;  /* 0x0000000704007c0c */ /* 0x000fe4000bf06100 */
[----:B------:R-:W-:Y:S01]  /*00b0*/  ISETP.GE.U32.AND P2, PT, R0, UR6, PT ;  /* 0x0000000600007c0c */ /* 0x000fe2000bf46070 */
[----:B------:R-:W-:-:S05]  /*00c0*/  IMAD.X R5, RZ, RZ, R4, P1 ;  /* 0x000000ffff057224 */ /* 0x000fca00008e0604 */
[----:B------:R-:W-:Y:S01]  /*00d0*/  ISETP.GE.U32.AND.EX P1, PT, R5, UR7, PT, P2 ;  /* 0x0000000705007c0c */ /* 0x000fe2000bf26120 */
[----:B------:R-:W0:Y:S04]  /*00e0*/  LDCU.64 UR6, c[0x0][0x358] ;  /* 0x00006b00ff0677ac */ /* 0x000e280008000a00 */
[----:B------:R-:W1:Y:S08]  /*00f0*/  @!P0 LDC.64 R2, c[0x0][0x380] ;  /* 0x0000e000ff028b82 */ /* 0x000e700000000a00 */
[----:B------:R-:W2:Y:S01]  /*0100*/  @!P1 LDC.64 R10, c[0x0][0x380] ;  /* 0x0000e000ff0a9b82 */ /* 0x000ea20000000a00 */
[----:B-1----:R-:W-:-:S04]  /*0110*/  @!P0 LEA R2, P2, R7, R2, 0x2 ;  /* 0x0000000207028211 */ /* 0x002fc800078410ff */
[----:B------:R-:W-:Y:S02]  /*0120*/  @!P0 LEA.HI.X R3, R7, R3, R4, 0x2, P2 ;  /* 0x0000000307038211 */ /* 0x000fe400010f1404 */
[----:B--2---:R-:W-:-:S03]  /*0130*/  @!P1 LEA R4, P2, R0, R10, 0x2 ;  /* 0x0000000a00049211 */ /* 0x004fc600078410ff */
[----:B0-----:R-:W2:Y:S01]  /*0140*/  @!P0 LDG.E.CONSTANT R2, desc[UR6][R2.64] ;  /* 0x0000000602028981 */ /* 0x001ea2000c1e9900 */
[----:B------:R-:W-:-:S06]  /*0150*/  @!P1 LEA.HI.X R5, R0, R11, R5, 0x2, P2 ;  /* 0x0000000b00059211 */ /* 0x000fcc00010f1405 */
[----:B------:R-:W3:Y:S01]  /*0160*/  @!P1 LDG.E.CONSTANT R5, desc[UR6][R4.64] ;  /* 0x0000000604059981 */ /* 0x000ee2000c1e9900 */
[----:B------:R-:W0:Y:S01]  /*0170*/  S2UR UR5, SR_CgaCtaId ;  /* 0x00000000000579c3 */ /* 0x000e220000008800 */
[----:B------:R-:W-:Y:S01]  /*0180*/  IMAD.MOV.U32 R0, RZ, RZ, RZ ;  /* 0x000000ffff007224 */ /* 0x000fe200078e00ff */
[----:B------:R-:W-:Y:S02]  /*0190*/  UMOV UR4, 0x400 ;  /* 0x0000040000047882 */ /* 0x000fe40000000000 */
[----:B0-----:R-:W-:-:S06]  /*01a0*/  ULEA UR4, UR5, UR4, 0x18 ;  /* 0x0000000405047291 */ /* 0x001fcc000f8ec0ff */
[----:B------:R-:W-:Y:S01]  /*01b0*/  LEA R7, R9, UR4, 0x2 ;  /* 0x0000000409077c11 */ /* 0x000fe2000f8e10ff */
[----:B--2---:R-:W-:Y:S01]  /*01c0*/  @!P0 FADD R0, RZ, R2 ;  /* 0x00000002ff008221 */ /* 0x004fe20000000000 */
[----:B------:R-:W-:-:S03]  /*01d0*/  ISETP.GE.U32.AND P0, PT, R6, 0x2, PT ;  /* 0x000000020600780c */ /* 0x000fc60003f06070 */
[----:B---3--:R-:W-:Y:S01]  /*01e0*/  @!P1 FADD R0, R0, R5 ;  /* 0x0000000500009221 */ /* 0x008fe20000000000 */
[----:B------:R-:W-:-:S04]  /*01f0*/  ISETP.NE.AND P1, PT, R9, RZ, PT ;  /* 0x000000ff0900720c */ /* 0x000fc80003f25270 */
[----:B------:R0:W-:Y:S01]  /*0200*/  STS [R7], R0 ;  /* 0x0000000007007388 */ /* 0x0001e20000000800 */
[----:B------:R-:W-:Y:S06]  /*0210*/  BAR.SYNC.DEFER_BLOCKING 0x0 ;  /* 0x0000000000007b1d */ /* 0x000fec0000010000 */
[----:B------:R-:W-:Y:S05]  /*0220*/  @!P0 BRA `(.L_x_6) ;  /* 0x0000000000448947 */ /* 0x000fea0003800000 */
[----:B------:R-:W-:Y:S01]  /*0230*/  SHF.R.U32.HI R6, RZ, 0x1, R6 ;  /* 0x00000001ff067819 */ /* 0x000fe20000011606 */
[----:B------:R-:W-:-:S07]  /*0240*/  IMAD.MOV.U32 R5, RZ, RZ, RZ ;  /* 0x000000ffff057224 */ /* 0x000fce00078e00ff */
.L_x_7:
[----:B------:R-:W-:Y:S02]  /*0250*/  ISETP.GT.U32.AND P0, PT, R6, R9, PT ;  /* 0x000000090600720c */ /* 0x000fe40003f04070 */
[----:B------:R-:W-:Y:S02]  /*0260*/  SHF.R.U32.HI R4, RZ, 0x1, R5 ;  /* 0x00000001ff047819 */ /* 0x000fe40000011605 */
[----:B------:R-:W-:-:S13]  /*0270*/  ISETP.GT.U32.AND.EX P0, PT, R5, RZ, PT, P0 ;  /* 0x000000ff0500720c */ /* 0x000fda0003f04100 */
[----:B0-----:R-:W-:Y:S01]  /*0280*/  @P0 IMAD R0, R6, 0x4, R7 ;  /* 0x0000000406000824 */ /* 0x001fe200078e0207 */
[----:B------:R-:W-:Y:S05]  /*0290*/  @P0 LDS R3, [R7] ;  /* 0x0000000007030984 */ /* 0x000fea0000000800 */
[----:B------:R-:W0:Y:S02]  /*02a0*/  @P0 LDS R0, [R0] ;  /* 0x0000000000000984 */ /* 0x000e240000000800 */
[----:B0-----:R-:W-:Y:S01]  /*02b0*/  @P0 FADD R2, R0, R3 ;  /* 0x0000000300020221 */ /* 0x001fe20000000000 */
[----:B------:R-:W-:-:S04]  /*02c0*/  SHF.R.U64 R3, R6, 0x1, R5 ;  /* 0x0000000106037819 */ /* 0x000fc80000001205 */
[----:B------:R1:W-:Y:S01]  /*02d0*/  @P0 STS [R7], R2 ;  /* 0x0000000207000388 */ /* 0x0003e20000000800 */
[----:B------:R-:W-:Y:S01]  /*02e0*/  BAR.SYNC.DEFER_BLOCKING 0x0 ;  /* 0x0000000000007b1d */ /* 0x000fe20000010000 */
[----:B------:R-:W-:Y:S01]  /*02f0*/  ISETP.GT.U32.AND P0, PT, R6, 0x1, PT ;  /* 0x000000010600780c */ /* 0x000fe20003f04070 */
[----:B------:R-:W-:-:S03]  /*0300*/  IMAD.MOV.U32 R6, RZ, RZ, R3 ;  /* 0x000000ffff067224 */ /* 0x000fc600078e0003 */
[----:B------:R-:W-:Y:S01]  /*0310*/  ISETP.GT.U32.AND.EX P0, PT, R5, RZ, PT, P0 ;  /* 0x000000ff0500720c */ /* 0x000fe20003f04100 */
[----:B------:R-:W-:-:S12]  /*0320*/  IMAD.MOV.U32 R5, RZ, RZ, R4 ;  /* 0x000000ffff057224 */ /* 0x000fd800078e0004 */
[----:B-1----:R-:W-:Y:S05]  /*0330*/  @P0 BRA `(.L_x_7) ;  /* 0xfffffffc00c40947 */ /* 0x002fea000383ffff */
.L_x_6:
[----:B------:R-:W-:Y:S05]  /*0340*/  @P1 EXIT ;  /* 0x000000000000194d */ /* 0x000fea0003800000 */
[----:B------:R-:W1:Y:S01]  /*0350*/  S2UR UR5, SR_CgaCtaId ;  /* 0x00000000000579c3 */ /* 0x000e620000008800 */
[----:B------:R-:W-:-:S07]  /*0360*/  UMOV UR4, 0x400 ;  /* 0x0000040000047882 */ /* 0x000fce0000000000 */
[----:B------:R-:W2:Y:S01]  /*0370*/  LDC.64 R2, c[0x0][0x390] ;  /* 0x0000e400ff027b82 */ /* 0x000ea20000000a00 */
[----:B-1----:R-:W-:-:S09]  /*0380*/  ULEA UR4, UR5, UR4, 0x18 ;  /* 0x0000000405047291 */ /* 0x002fd2000f8ec0ff */
[----:B------:R-:W2:Y:S04]  /*0390*/  LDS R5, [UR4] ;  /* 0x00000004ff057984 */ /* 0x000ea80008000800 */
[----:B--2---:R-:W-:Y:S01]  /*03a0*/  REDG.E.ADD.F32.FTZ.RN.STRONG.GPU desc[UR6][R2.64], R5 ;  /* 0x00000005020079a6 */ /* 0x004fe2000c12f306 */
[----:B------:R-:W-:Y:S05]  /*03b0*/  EXIT ;  /* 0x000000000000794d */ /* 0x000fea0003800000 */
.L_x_8:
        /* <DEDUP_REMOVED lines=12> */
.L_x_40:


//--------------------- .text._Z11sync_on_gpuPvmmS_mll --------------------------
	.section	.text._Z11sync_on_gpuPvmmS_mll,"ax",@progbits
	.align	128
        .global         _Z11sync_on_gpuPvmmS_mll
        .type           _Z11sync_on_gpuPvmmS_mll,@function
        .size           _Z11sync_on_gpuPvmmS_mll,(.L_x_36 - _Z11sync_on_gpuPvmmS_mll)
        .other          _Z11sync_on_gpuPvmmS_mll,@"STO_CUDA_ENTRY STV_DEFAULT"
_Z11sync_on_gpuPvmmS_mll:
.text._Z11sync_on_gpuPvmmS_mll:
[----:B------:R-:W0:Y:S01]  /*0000*/  LDC R1, c[0x0][0x37c] ;  /* 0x0000df00ff017b82 */ /* 0x000e220000000800 */
[----:B------:R-:W1:Y:S07]  /*0010*/  S2R R35, SR_TID.X ;  /* 0x0000000000237919 */ /* 0x000e6e0000002100 */
[----:B------:R-:W2:Y:S01]  /*0020*/  LDC.64 R2, c[0x0][0x390] ;  /* 0x0000e400ff027b82 */ /* 0x000ea20000000a00 */
[----:B------:R-:W3:Y:S01]  /*0030*/  LDCU UR4, c[0x0][0x2f8] ;  /* 0x00005f00ff0477ac */ /* 0x000ee20008000800 */
[----:B0-----:R-:W-:Y:S01]  /*0040*/  VIADD R1, R1, 0xfffffff8 ;  /* 0xfffffff801017836 */ /* 0x001fe20000000000 */
[----:B------:R-:W-:Y:S01]  /*0050*/  BSSY.RECONVERGENT B0, `(.L_x_9) ;  /* 0x0000097000007945 */ /* 0x000fe20003800200 */
[----:B------:R-:W0:Y:S01]  /*0060*/  LDCU UR5, c[0x0][0x2fc] ;  /* 0x00005f80ff0577ac */ /* 0x000e220008000800 */
[----:B------:R-:W4:Y:S01]  /*0070*/  LDCU.64 UR8, c[0x0][0x358] ;  /* 0x00006b00ff0877ac */ /* 0x000f220008000a00 */
[----:B------:R-:W1:Y:S01]  /*0080*/  LDCU.64 UR6, c[0x0][0x398] ;  /* 0x00007300ff0677ac */ /* 0x000e620008000a00 */
[----:B---3--:R-:W-:-:S02]  /*0090*/  IADD3 R6, P1, PT, R1, UR4, RZ ;  /* 0x0000000401067c10 */ /* 0x008fc4000ff3e0ff */
[----:B--2---:R-:W-:-:S03]  /*00a0*/  SHF.R.U64 R0, R2, 0x2, R3 ;  /* 0x0000000202007819 */ /* 0x004fc60000001203 */
[----:B0-----:R-:W-:Y:S01]  /*00b0*/  IMAD.X R7, RZ, RZ, UR5, P1 ;  /* 0x00000005ff077e24 */ /* 0x001fe200088e06ff */
[----:B------:R-:W-:Y:S02]  /*00c0*/  SHF.R.U32.HI R2, RZ, 0x2, R3 ;  /* 0x00000002ff027819 */ /* 0x000fe40000011603 */
[----:B-1----:R-:W-:-:S04]  /*00d0*/  ISETP.GT.U32.AND P0, PT, R0, R35, PT ;  /* 0x000000230000720c */ /* 0x002fc80003f04070 */
[----:B------:R-:W-:-:S13]  /*00e0*/  ISETP.GT.U32.AND.EX P0, PT, R2, RZ, PT, P0 ;  /* 0x000000ff0200720c */ /* 0x000fda0003f04100 */
[----:B----4-:R-:W-:Y:S05]  /*00f0*/  @!P0 BRA `(.L_x_10) ;  /* 0x0000000800308947 */ /* 0x010fea0003800000 */
[----:B------:R-:W0:Y:S01]  /*0100*/  LDC R4, c[0x0][0x360] ;  /* 0x0000d800ff047b82 */ /* 0x000e220000000800 */
[----:B------:R-:W-:Y:S01]  /*0110*/  BSSY.RECONVERGENT B1, `(.L_x_11) ;  /* 0x0000026000017945 */ /* 0x000fe20003800200 */
[----:B0-----:R-:W-:-:S04]  /*0120*/  IADD3 R5, P1, PT, R35, R4, RZ ;  /* 0x0000000423057210 */ /* 0x001fc80007f3e0ff */
[----:B------:R-:W-:Y:S01]  /*0130*/  ISETP.GE.U32.AND P0, PT, R5, R0, PT ;  /* 0x000000000500720c */ /* 0x000fe20003f06070 */
[----:B------:R-:W-:Y:S01]  /*0140*/  IMAD.X R11, RZ, RZ, RZ, P1 ;  /* 0x000000ffff0b7224 */ /* 0x000fe200008e06ff */
[----:B------:R-:W-:-:S04]  /*0150*/  ISETP.GT.U32.AND P1, PT, R0, R5, PT ;  /* 0x000000050000720c */ /* 0x000fc80003f24070 */
[----:B------:R-:W-:Y:S02]  /*0160*/  ISETP.GE.U32.AND.EX P0, PT, R11, R2, PT, P0 ;  /* 0x000000020b00720c */ /* 0x000fe40003f06100 */
[----:B------:R-:W-:Y:S02]  /*0170*/  ISETP.GT.U32.AND.EX P1, PT, R2, R11, PT, P1 ;  /* 0x0000000b0200720c */ /* 0x000fe40003f24110 */
[----:B------:R-:W-:Y:S02]  /*0180*/  SEL R3, RZ, 0x1, P0 ;  /* 0x00000001ff037807 */ /* 0x000fe40000000000 */
[----:B------:R-:W-:Y:S02]  /*0190*/  SEL R8, R0, R5, P1 ;  /* 0x0000000500087207 */ /* 0x000fe40000800000 */
[----:B------:R-:W-:Y:S02]  /*01a0*/  SEL R9, R2, R11, P1 ;  /* 0x0000000b02097207 */ /* 0x000fe40000800000 */
[----:B------:R-:W-:-:S04]  /*01b0*/  IADD3 R5, P0, P1, R8, -R5, -R3 ;  /* 0x8000000508057210 */ /* 0x000fc8000791e803 */
[----:B------:R-:W-:-:S04]  /*01c0*/  IADD3.X R9, PT, PT, R9, -0x1, ~R11, P0, P1 ;  /* 0xffffffff09097810 */ /* 0x000fc800007e2c0b */
[----:B------:R-:W-:-:S13]  /*01d0*/  ISETP.NE.U32.AND P0, PT, R9, RZ, PT ;  /* 0x000000ff0900720c */ /* 0x000fda0003f05070 */
[----:B------:R-:W-:Y:S05]  /*01e0*/  @P0 BRA `(.L_x_12) ;  /* 0x0000000000500947 */ /* 0x000fea0003800000 */
[----:B------:R-:W0:Y:S01]  /*01f0*/  I2F.U32.RP R10, R4 ;  /* 0x00000004000a7306 */ /* 0x000e220000209000 */
[----:B------:R-:W-:-:S07]  /*0200*/  ISETP.NE.U32.AND P2, PT, R4, RZ, PT ;  /* 0x000000ff0400720c */ /* 0x000fce0003f45070 */
[----:B0-----:R-:W0:Y:S02]  /*0210*/  MUFU.RCP R10, R10 ;  /* 0x0000000a000a7308 */ /* 0x001e240000001000 */
[----:B0-----:R-:W-:-:S06]  /*0220*/  VIADD R8, R10, 0xffffffe ;  /* 0x0ffffffe0a087836 */ /* 0x001fcc0000000000 */
[----:B------:R0:W1:Y:S02]  /*0230*/  F2I.FTZ.U32.TRUNC.NTZ R9, R8 ;  /* 0x0000000800097305 */ /* 0x000064000021f000 */
[----:B0-----:R-:W-:Y:S02]  /*0240*/  IMAD.MOV.U32 R8, RZ, RZ, RZ ;  /* 0x000000ffff087224 */ /* 0x001fe400078e00ff */
[----:B-1----:R-:W-:-:S04]  /*0250*/  IMAD.MOV R11, RZ, RZ, -R9 ;  /* 0x000000ffff0b7224 */ /* 0x002fc800078e0a09 */
[----:B------:R-:W-:-:S04]  /*0260*/  IMAD R11, R11, R4, RZ ;  /* 0x000000040b0b7224 */ /* 0x000fc800078e02ff */
[----:B------:R-:W-:-:S06]  /*0270*/  IMAD.HI.U32 R12, R9, R11, R8 ;  /* 0x0000000b090c7227 */ /* 0x000fcc00078e0008 */
[----:B------:R-:W-:-:S04]  /*0280*/  IMAD.HI.U32 R8, R12, R5, RZ ;  /* 0x000000050c087227 */ /* 0x000fc800078e00ff */
[----:B------:R-:W-:-:S04]  /*0290*/  IMAD.MOV R9, RZ, RZ, -R8 ;  /* 0x000000ffff097224 */ /* 0x000fc800078e0a08 */
[----:B------:R-:W-:Y:S02]  /*02a0*/  IMAD R5, R4, R9, R5 ;  /* 0x0000000904057224 */ /* 0x000fe400078e0205 */
[----:B------:R-:W-:-:S03]  /*02b0*/  IMAD.MOV.U32 R9, RZ, RZ, RZ ;  /* 0x000000ffff097224 */ /* 0x000fc600078e00ff */
[----:B------:R-:W-:-:S13]  /*02c0*/  ISETP.GE.U32.AND P0, PT, R5, R4, PT ;  /* 0x000000040500720c */ /* 0x000fda0003f06070 */
[----:B------:R-:W-:Y:S02]  /*02d0*/  @P0 IMAD.IADD R5, R5, 0x1, -R4 ;  /* 0x0000000105050824 */ /* 0x000fe400078e0a04 */
[----:B------:R-:W-:-:S03]  /*02e0*/  @P0 VIADD R8, R8, 0x1 ;  /* 0x0000000108080836 */ /* 0x000fc60000000000 */
[----:B------:R-:W-:-:S13]  /*02f0*/  ISETP.GE.U32.AND P1, PT, R5, R4, PT ;  /* 0x000000040500720c */ /* 0x000fda0003f26070 */
[----:B------:R-:W-:Y:S01]  /*0300*/  @P1 VIADD R8, R8, 0x1 ;  /* 0x0000000108081836 */ /* 0x000fe20000000000 */
[----:B------:R-:W-:Y:S01]  /*0310*/  @!P2 LOP3.LUT R8, RZ, R4, RZ, 0x33, !PT ;  /* 0x00000004ff08a212 */ /* 0x000fe200078e33ff */
[----:B------:R-:W-:Y:S06]  /*0320*/  BRA `(.L_x_13) ;  /* 0x0000000000107947 */ /* 0x000fec0003800000 */
.L_x_12:
[----:B------:R-:W-:-:S07]  /*0330*/  MOV R8, 0x350 ;  /* 0x0000035000087802 */ /* 0x000fce0000000f00 */
[----:B------:R-:W-:Y:S05]  /*0340*/  CALL.REL.NOINC `($__internal_0_$__cuda_sm20_div_u64) ;  /* 0x0000000800707944 */ /* 0x000fea0003c00000 */
[----:B------:R-:W-:Y:S02]  /*0350*/  IMAD.MOV.U32 R8, RZ, RZ, R5 ;  /* 0x000000ffff087224 */ /* 0x000fe400078e0005 */
[----:B------:R-:W-:-:S07]  /*0360*/  IMAD.MOV.U32 R9, RZ, RZ, R10 ;  /* 0x000000ffff097224 */ /* 0x000fce00078e000a */
.L_x_13:
[----:B------:R-:W-:Y:S05]  /*0370*/  BSYNC.RECONVERGENT B1 ;  /* 0x0000000000017941 */ /* 0x000fea0003800200 */
.L_x_11:
[----:B------:R-:W-:Y:S01]  /*0380*/  IADD3 R5, P0, PT, R8, R3, RZ ;  /* 0x0000000308057210 */ /* 0x000fe20007f1e0ff */
[----:B------:R-:W0:Y:S01]  /*0390*/  LDC.64 R12, c[0x0][0x388] ;  /* 0x0000e200ff0c7b82 */ /* 0x000e220000000a00 */
[----:B------:R-:W-:Y:S02]  /*03a0*/  BSSY.RECONVERGENT B1, `(.L_x_14) ;  /* 0x0000024000017945 */ /* 0x000fe40003800200 */
[C---:B------:R-:W-:Y:S01]  /*03b0*/  LOP3.LUT R3, R5.reuse, 0x3, RZ, 0xc0, !PT ;  /* 0x0000000305037812 */ /* 0x040fe200078ec0ff */
[----:B------:R-:W-:Y:S01]  /*03c0*/  IMAD.X R8, RZ, RZ, R9, P0 ;  /* 0x000000ffff087224 */ /* 0x000fe200000e0609 */
[----:B------:R-:W-:Y:S02]  /*03d0*/  ISETP.GE.U32.AND P0, PT, R5, 0x3, PT ;  /* 0x000000030500780c */ /* 0x000fe40003f06070 */
[----:B------:R-:W-:Y:S01]  /*03e0*/  ISETP.NE.U32.AND P1, PT, R3, 0x3, PT ;  /* 0x000000030300780c */ /* 0x000fe20003f25070 */
[----:B------:R-:W-:Y:S01]  /*03f0*/  IMAD.MOV.U32 R3, RZ, RZ, RZ ;  /* 0x000000ffff037224 */ /* 0x000fe200078e00ff */
[----:B------:R-:W-:-:S02]  /*0400*/  ISETP.GE.U32.AND.EX P0, PT, R8, RZ, PT, P0 ;  /* 0x000000ff0800720c */ /* 0x000fc40003f06100 */
[----:B------:R-:W-:Y:S02]  /*0410*/  ISETP.NE.AND.EX P1, PT, RZ, RZ, PT, P1 ;  /* 0x000000ffff00720c */ /* 0x000fe40003f25310 */
[--C-:B0-----:R-:W-:Y:S02]  /*0420*/  SHF.R.U64 R12, R12, 0x2, R13.reuse ;  /* 0x000000020c0c7819 */ /* 0x101fe4000000120d */
[----:B------:R-:W-:-:S09]  /*0430*/  SHF.R.U32.HI R23, RZ, 0x2, R13 ;  /* 0x00000002ff177819 */ /* 0x000fd2000001160d */
[----:B------:R-:W-:Y:S05]  /*0440*/  @!P1 BRA `(.L_x_15) ;  /* 0x0000000000649947 */ /* 0x000fea0003800000 */
[----:B------:R-:W0:Y:S01]  /*0450*/  LDCU.64 UR4, c[0x0][0x380] ;  /* 0x00007000ff0477ac */ /* 0x000e220008000a00 */
[----:B------:R-:W-:Y:S01]  /*0460*/  VIADD R13, R5, 0x1 ;  /* 0x00000001050d7836 */ /* 0x000fe20000000000 */
[----:B------:R-:W-:Y:S01]  /*0470*/  SHF.R.U32.HI R17, RZ, 0x1e, R35 ;  /* 0x0000001eff117819 */ /* 0x000fe20000011623 */
[----:B------:R-:W-:Y:S02]  /*0480*/  IMAD.SHL.U32 R15, R35, 0x4, RZ ;  /* 0x00000004230f7824 */ /* 0x000fe400078e00ff */
[----:B------:R-:W-:Y:S01]  /*0490*/  IMAD.MOV.U32 R14, RZ, RZ, RZ ;  /* 0x000000ffff0e7224 */ /* 0x000fe200078e00ff */
[----:B------:R-:W-:Y:S01]  /*04a0*/  LOP3.LUT R13, R13, 0x3, RZ, 0xc0, !PT ;  /* 0x000000030d0d7812 */ /* 0x000fe200078ec0ff */
[----:B------:R-:W-:Y:S01]  /*04b0*/  IMAD.MOV.U32 R3, RZ, RZ, RZ ;  /* 0x000000ffff037224 */ /* 0x000fe200078e00ff */
[----:B0-----:R-:W-:-:S04]  /*04c0*/  LEA R16, P1, R12, UR4, 0x2 ;  /* 0x000000040c107c11 */ /* 0x001fc8000f8210ff */
[----:B------:R-:W-:-:S09]  /*04d0*/  LEA.HI.X R18, R12, UR5, R23, 0x2, P1 ;  /* 0x000000050c127c11 */ /* 0x000fd200088f1417 */
.L_x_16:
[----:B0-----:R-:W-:-:S04]  /*04e0*/  IADD3 R8, P1, PT, R15, UR6, RZ ;  /* 0x000000060f087c10 */ /* 0x001fc8000ff3e0ff */
[----:B------:R-:W-:-:S05]  /*04f0*/  IADD3.X R9, PT, PT, R17, UR7, RZ, P1, !PT ;  /* 0x0000000711097c10 */ /* 0x000fca0008ffe4ff */
[----:B------:R-:W2:Y:S01]  /*0500*/  LDG.E R5, desc[UR8][R8.64] ;  /* 0x0000000808057981 */ /* 0x000ea2000c1e1900 */
[----:B------:R-:W-:Y:S02]  /*0510*/  IADD3 R10, P1, PT, R15, R16, RZ ;  /* 0x000000100f0a7210 */ /* 0x000fe40007f3e0ff */
[C---:B------:R-:W-:Y:S02]  /*0520*/  IADD3 R35, P2, PT, R4.reuse, R35, RZ ;  /* 0x0000002304237210 */ /* 0x040fe40007f5e0ff */
[C---:B------:R-:W-:Y:S01]  /*0530*/  LEA R15, P3, R4.reuse, R15, 0x2 ;  /* 0x0000000f040f7211 */ /* 0x040fe200078610ff */
[----:B------:R-:W-:Y:S01]  /*0540*/  IMAD.X R11, R17, 0x1, R18, P1 ;  /* 0x00000001110b7824 */ /* 0x000fe200008e0612 */
[----:B------:R-:W-:Y:S01]  /*0550*/  IADD3 R13, P1, PT, R13, -0x1, RZ ;  /* 0xffffffff0d0d7810 */ /* 0x000fe20007f3e0ff */
[----:B------:R-:W-:Y:S01]  /*0560*/  IMAD.X R3, RZ, RZ, R3, P2 ;  /* 0x000000ffff037224 */ /* 0x000fe200010e0603 */
[----:B------:R-:W-:Y:S02]  /*0570*/  LEA.HI.X R17, R4, R17, RZ, 0x2, P3 ;  /* 0x0000001104117211 */ /* 0x000fe400018f14ff */
[----:B------:R-:W-:-:S02]  /*0580*/  IADD3.X R14, PT, PT, R14, -0x1, RZ, P1, !PT ;  /* 0xffffffff0e0e7810 */ /* 0x000fc40000ffe4ff */
[----:B------:R-:W-:-:S04]  /*0590*/  ISETP.NE.U32.AND P1, PT, R13, RZ, PT ;  /* 0x000000ff0d00720c */ /* 0x000fc80003f25070 */
[----:B------:R-:W-:Y:S01]  /*05a0*/  ISETP.NE.AND.EX P1, PT, R14, RZ, PT, P1 ;  /* 0x000000ff0e00720c */ /* 0x000fe20003f25310 */
[----:B--2---:R0:W-:Y:S04]  /*05b0*/  STG.E.STRONG.SYS desc[UR8][R10.64], R5 ;  /* 0x000000050a007986 */ /* 0x0041e8000c115908 */
[----:B------:R0:W-:Y:S08]  /*05c0*/  STG.E desc[UR8][R8.64], RZ ;  /* 0x000000ff08007986 */ /* 0x0001f0000c101908 */
[----:B------:R-:W-:Y:S05]  /*05d0*/  @P1 BRA `(.L_x_16) ;  /* 0xfffffffc00c01947 */ /* 0x000fea000383ffff */
.L_x_15:
[----:B------:R-:W-:Y:S05]  /*05e0*/  BSYNC.RECONVERGENT B1 ;  /* 0x0000000000017941 */ /* 0x000fea0003800200 */
.L_x_14:
[----:B------:R-:W-:Y:S05]  /*05f0*/  @!P0 BRA `(.L_x_10) ;  /* 0x0000000000f08947 */ /* 0x000fea0003800000 */
[----:B------:R-:W1:Y:S01]  /*0600*/  LDC.64 R18, c[0x0][0x398] ;  /* 0x0000e600ff127b82 */ /* 0x000e620000000a00 */
[----:B------:R-:W2:Y:S01]  /*0610*/  LDCU.64 UR4, c[0x0][0x380] ;  /* 0x00007000ff0477ac */ /* 0x000ea20008000a00 */
[C---:B------:R-:W-:Y:S01]  /*0620*/  SHF.L.U64.HI R23, R12.reuse, 0x2, R23 ;  /* 0x000000020c177819 */ /* 0x040fe20000010217 */
[----:B------:R-:W-:Y:S01]  /*0630*/  IMAD.SHL.U32 R22, R12, 0x4, RZ ;  /* 0x000000040c167824 */ /* 0x000fe200078e00ff */
[--C-:B------:R-:W-:Y:S01]  /*0640*/  SHF.R.U32.HI R33, RZ, 0x1d, R4.reuse ;  /* 0x0000001dff217819 */ /* 0x100fe20000011604 */
[----:B------:R-:W-:Y:S01]  /*0650*/  IMAD.MOV.U32 R17, RZ, RZ, RZ ;  /* 0x000000ffff117224 */ /* 0x000fe200078e00ff */
[----:B------:R-:W-:Y:S01]  /*0660*/  SHF.R.U32.HI R12, RZ, 0x1e, R4 ;  /* 0x0000001eff0c7819 */ /* 0x000fe20000011604 */
[C---:B0-----:R-:W-:Y:S01]  /*0670*/  IMAD.WIDE.U32 R8, R4.reuse, 0xc, R22 ;  /* 0x0000000c04087825 */ /* 0x041fe200078e0016 */
[----:B------:R-:W0:Y:S01]  /*0680*/  LDC.64 R20, c[0x0][0x398] ;  /* 0x0000e600ff147b82 */ /* 0x000e220000000a00 */
[----:B------:R-:W-:Y:S02]  /*0690*/  SHF.L.U64.HI R36, R35, 0x2, R3 ;  /* 0x0000000223247819 */ /* 0x000fe40000010203 */
[----:B------:R-:W-:-:S02]  /*06a0*/  IMAD.SHL.U32 R5, R4, 0x8, RZ ;  /* 0x0000000804057824 */ /* 0x000fc400078e00ff */
[----:B------:R-:W-:Y:S01]  /*06b0*/  IMAD.SHL.U32 R10, R4, 0x4, RZ ;  /* 0x00000004040a7824 */ /* 0x000fe200078e00ff */
[----:B--2---:R-:W-:Y:S02]  /*06c0*/  IADD3 R8, P0, PT, R8, UR4, RZ ;  /* 0x0000000408087c10 */ /* 0x004fe4000ff1e0ff */
[----:B------:R-:W-:Y:S02]  /*06d0*/  IADD3 R14, P2, P3, R5, UR4, R22 ;  /* 0x00000004050e7c10 */ /* 0x000fe4000fb5e016 */
[----:B------:R-:W-:Y:S02]  /*06e0*/  IADD3.X R9, PT, PT, R9, UR5, R17, P0, !PT ;  /* 0x0000000509097c10 */ /* 0x000fe400087fe411 */
[----:B-1----:R-:W-:Y:S01]  /*06f0*/  IADD3 R34, P5, PT, R5, R18, RZ ;  /* 0x0000001205227210 */ /* 0x002fe20007fbe0ff */
[----:B------:R-:W-:Y:S01]  /*0700*/  IMAD.SHL.U32 R5, R35, 0x4, RZ ;  /* 0x0000000423057824 */ /* 0x000fe200078e00ff */
[C---:B------:R-:W-:Y:S02]  /*0710*/  IADD3 R16, P4, PT, R22.reuse, UR4, RZ ;  /* 0x0000000416107c10 */ /* 0x040fe4000ff9e0ff */
[----:B------:R-:W-:-:S02]  /*0720*/  IADD3 R32, P0, P1, R22, UR4, R10 ;  /* 0x0000000416207c10 */ /* 0x000fc4000f91e00a */
[----:B------:R-:W-:Y:S01]  /*0730*/  IADD3.X R11, PT, PT, R33, UR5, R23, P2, P3 ;  /* 0x00000005210b7c10 */ /* 0x000fe200097e6417 */
[----:B0-----:R-:W-:Y:S01]  /*0740*/  IMAD.WIDE.U32 R20, R4, 0xc, R20 ;  /* 0x0000000c04147825 */ /* 0x001fe200078e0014 */
[C---:B------:R-:W-:Y:S02]  /*0750*/  IADD3.X R13, PT, PT, R23.reuse, UR5, RZ, P4, !PT ;  /* 0x00000005170d7c10 */ /* 0x040fe4000a7fe4ff */
[----:B------:R-:W-:Y:S01]  /*0760*/  IADD3.X R15, PT, PT, R23, UR5, R12, P0, P1 ;  /* 0x00000005170f7c10 */ /* 0x000fe200087e240c */
[----:B------:R-:W-:Y:S02]  /*0770*/  IMAD.X R33, R33, 0x1, R19, P5 ;  /* 0x0000000121217824 */ /* 0x000fe400028e0613 */
[----:B------:R-:W-:-:S07]  /*0780*/  IMAD.IADD R17, R17, 0x1, R21 ;  /* 0x0000000111117824 */ /* 0x000fce00078e0215 */
.L_x_17:
[----:B-1----:R-:W-:-:S05]  /*0790*/  IADD3 R24, P0, PT, R5, R18, RZ ;  /* 0x0000001205187210 */ /* 0x002fca0007f1e0ff */
[----:B------:R-:W-:-:S05]  /*07a0*/  IMAD.X R25, R36, 0x1, R19, P0 ;  /* 0x0000000124197824 */ /* 0x000fca00000e0613 */
[----:B------:R-:W2:Y:S01]  /*07b0*/  LDG.E R37, desc[UR8][R24.64] ;  /* 0x0000000818257981 */ /* 0x000ea2000c1e1900 */
[----:B------:R-:W-:Y:S02]  /*07c0*/  IADD3 R26, P0, PT, R5, R16, RZ ;  /* 0x00000010051a7210 */ /* 0x000fe40007f1e0ff */
[----:B------:R-:W-:-:S03]  /*07d0*/  IADD3 R22, P1, PT, R10, R24, RZ ;  /* 0x000000180a167210 */ /* 0x000fc60007f3e0ff */
[----:B------:R-:W-:Y:S02]  /*07e0*/  IMAD.X R27, R36, 0x1, R13, P0 ;  /* 0x00000001241b7824 */ /* 0x000fe400000e060d */
[----:B------:R-:W-:-:S03]  /*07f0*/  IMAD.X R23, R12, 0x1, R25, P1 ;  /* 0x000000010c177824 */ /* 0x000fc600008e0619 */
[----:B--2---:R0:W-:Y:S04]  /*0800*/  STG.E.STRONG.SYS desc[UR8][R26.64], R37 ;  /* 0x000000251a007986 */ /* 0x0041e8000c115908 */
[----:B------:R-:W-:Y:S04]  /*0810*/  STG.E desc[UR8][R24.64], RZ ;  /* 0x000000ff18007986 */ /* 0x000fe8000c101908 */
[----:B0-----:R-:W2:Y:S01]  /*0820*/  LDG.E R37, desc[UR8][R22.64] ;  /* 0x0000000816257981 */ /* 0x001ea2000c1e1900 */
[C---:B------:R-:W-:Y:S02]  /*0830*/  IADD3 R28, P0, PT, R5.reuse, R32, RZ ;  /* 0x00000020051c7210 */ /* 0x040fe40007f1e0ff */
[----:B------:R-:W-:-:S03]  /*0840*/  IADD3 R30, P1, PT, R5, R34, RZ ;  /* 0x00000022051e7210 */ /* 0x000fc60007f3e0ff */
[C---:B------:R-:W-:Y:S02]  /*0850*/  IMAD.X R29, R36.reuse, 0x1, R15, P0 ;  /* 0x00000001241d7824 */ /* 0x040fe400000e060f */
[----:B------:R-:W-:-:S03]  /*0860*/  IMAD.X R31, R36, 0x1, R33, P1 ;  /* 0x00000001241f7824 */ /* 0x000fc600008e0621 */
[----:B--2---:R-:W-:Y:S04]  /*0870*/  STG.E.STRONG.SYS desc[UR8][R28.64], R37 ;  /* 0x000000251c007986 */ /* 0x004fe8000c115908 */
[----:B------:R0:W-:Y:S04]  /*0880*/  STG.E desc[UR8][R22.64], RZ ;  /* 0x000000ff16007986 */ /* 0x0001e8000c101908 */
[----:B0-----:R-:W2:Y:S01]  /*0890*/  LDG.E R23, desc[UR8][R30.64] ;  /* 0x000000081e177981 */ /* 0x001ea2000c1e1900 */
[C---:B------:R-:W-:Y:S02]  /*08a0*/  IADD3 R24, P0, PT, R5.reuse, R14, RZ ;  /* 0x0000000e05187210 */ /* 0x040fe40007f1e0ff */
[----:B------:R-:W-:-:S03]  /*08b0*/  IADD3 R26, P1, PT, R5, R20, RZ ;  /* 0x00000014051a7210 */ /* 0x000fc60007f3e0ff */
[C---:B------:R-:W-:Y:S02]  /*08c0*/  IMAD.X R25, R36.reuse, 0x1, R11, P0 ;  /* 0x0000000124197824 */ /* 0x040fe400000e060b */
[----:B------:R-:W-:-:S03]  /*08d0*/  IMAD.X R27, R36, 0x1, R17, P1 ;  /* 0x00000001241b7824 */ /* 0x000fc600008e0611 */
[----:B--2---:R1:W-:Y:S04]  /*08e0*/  STG.E.STRONG.SYS desc[UR8][R24.64], R23 ;  /* 0x0000001718007986 */ /* 0x0043e8000c115908 */
[----:B------:R1:W-:Y:S04]  /*08f0*/  STG.E desc[UR8][R30.64], RZ ;  /* 0x000000ff1e007986 */ /* 0x0003e8000c101908 */
[----:B------:R-:W2:Y:S01]  /*0900*/  LDG.E R22, desc[UR8][R26.64] ;  /* 0x000000081a167981 */ /* 0x000ea2000c1e1900 */
[----:B------:R-:W-:Y:S02]  /*0910*/  IADD3 R28, P0, PT, R5, R8, RZ ;  /* 0x00000008051c7210 */ /* 0x000fe40007f1e0ff */
[----:B------:R-:W-:-:S03]  /*0920*/  LEA R5, P1, R4, R5, 0x4 ;  /* 0x0000000504057211 */ /* 0x000fc600078220ff */
[----:B------:R-:W-:Y:S01]  /*0930*/  IMAD.X R29, R36, 0x1, R9, P0 ;  /* 0x00000001241d7824 */ /* 0x000fe200000e0609 */
[----:B------:R-:W-:Y:S02]  /*0940*/  IADD3 R35, P0, PT, R10, R35, RZ ;  /* 0x000000230a237210 */ /* 0x000fe40007f1e0ff */
[----:B------:R-:W-:-:S03]  /*0950*/  LEA.HI.X R36, R4, R36, RZ, 0x4, P1 ;  /* 0x0000002404247211 */ /* 0x000fc600008f24ff */
[----:B------:R-:W-:Y:S01]  /*0960*/  IMAD.X R3, R12, 0x1, R3, P0 ;  /* 0x000000010c037824 */ /* 0x000fe200000e0603 */
[----:B------:R-:W-:-:S04]  /*0970*/  ISETP.GE.U32.AND P0, PT, R35, R0, PT ;  /* 0x000000002300720c */ /* 0x000fc80003f06070 */
[----:B------:R-:W-:Y:S01]  /*0980*/  ISETP.GE.U32.AND.EX P0, PT, R3, R2, PT, P0 ;  /* 0x000000020300720c */ /* 0x000fe20003f06100 */
[----:B--2---:R1:W-:Y:S04]  /*0990*/  STG.E.STRONG.SYS desc[UR8][R28.64], R22 ;  /* 0x000000161c007986 */ /* 0x0043e8000c115908 */
[----:B------:R1:W-:Y:S08]  /*09a0*/  STG.E desc[UR8][R26.64], RZ ;  /* 0x000000ff1a007986 */ /* 0x0003f0000c101908 */
[----:B------:R-:W-:Y:S05]  /*09b0*/  @!P0 BRA `(.L_x_17) ;  /* 0xfffffffc00748947 */ /* 0x000fea000383ffff */
.L_x_10:
[----:B------:R-:W-:Y:S05]  /*09c0*/  BSYNC.RECONVERGENT B0 ;  /* 0x0000000000007941 */ /* 0x000fea0003800200 */
.L_x_9:
[----:B------:R-:W2:Y:S01]  /*09d0*/  S2R R0, SR_TID.X ;  /* 0x0000000000007919 */ /* 0x000ea20000002100 */
[----:B------:R-:W-:Y:S01]  /*09e0*/  @!PT LDS RZ, [RZ] ;  /* 0x00000000fffff984 */ /* 0x000fe20000000800 */
[----:B------:R-:W-:Y:S01]  /*09f0*/  @!PT LDS RZ, [RZ] ;  /* 0x00000000fffff984 */ /* 0x000fe20000000800 */
[----:B------:R-:W-:Y:S01]  /*0a00*/  @!PT LDS RZ, [RZ] ;  /* 0x00000000fffff984 */ /* 0x000fe20000000800 */
[----:B------:R-:W-:Y:S01]  /*0a10*/  @!PT LDS RZ, [RZ] ;  /* 0x00000000fffff984 */ /* 0x000fe20000000800 */
[----:B------:R-:W-:-:S00]  /*0a20*/  MEMBAR.ALL.CTA ;  /* 0x0000000000007992 */ /* 0x000fc00000008000 */
[----:B------:R-:W-:Y:S06]  /*0a30*/  MEMBAR.SC.SYS ;  /* 0x0000000000007992 */ /* 0x000fec0000003000 */
[----:B------:R-:W-:-:S00]  /*0a40*/  ERRBAR ;  /* 0x00000000000079ab */ /* 0x000fc00000000000 */
[----:B------:R-:W-:Y:S06]  /*0a50*/  CGAERRBAR ;  /* 0x00000000000075ab */ /* 0x000fec0000000000 */
[----:B------:R-:W-:Y:S01]  /*0a60*/  CCTL.IVALL ;  /* 0x00000000ff00798f */ /* 0x000fe20002000000 */
[----:B------:R-:W3:Y:S01]  /*0a70*/  LDCU.64 UR4, c[0x0][0x3a0] ;  /* 0x00007400ff0477ac */ /* 0x000ee20008000a00 */
[----:B--2---:R-:W-:Y:S01]  /*0a80*/  ISETP.NE.AND P0, PT, R0, RZ, PT ;  /* 0x000000ff0000720c */ /* 0x004fe20003f05270 */
[----:B------:R-:W2:Y:S01]  /*0a90*/  LDCU.64 UR6, c[0x0][0x380] ;  /* 0x00007000ff0677ac */ /* 0x000ea20008000a00 */
[----:B---3--:R-:W-:-:S04]  /*0aa0*/  ULOP3.LUT UR4, UR4, 0xfffffff8, URZ, 0xc0, !UPT ;  /* 0xfffffff804047892 */ /* 0x008fc8000f8ec0ff */
[----:B--2---:R-:W-:-:S04]  /*0ab0*/  UIADD3 UR4, UP0, UPT, UR4, UR6, URZ ;  /* 0x0000000604047290 */ /* 0x004fc8000ff1e0ff */
[----:B------:R-:W-:Y:S02]  /*0ac0*/  UIADD3.X UR5, UPT, UPT, UR7, UR5, URZ, UP0, !UPT ;  /* 0x0000000507057290 */ /* 0x000fe400087fe4ff */
[----:B------:R-:W-:-:S04]  /*0ad0*/  IMAD.U32 R2, RZ, RZ, UR4 ;  /* 0x00000004ff027e24 */ /* 0x000fc8000f8e00ff */
[----:B------:R-:W-:Y:S01]  /*0ae0*/  IMAD.U32 R3, RZ, RZ, UR5 ;  /* 0x00000005ff037e24 */ /* 0x000fe2000f8e00ff */
[----:B------:R-:W-:Y:S06]  /*0af0*/  @P0 EXIT ;  /* 0x000000000000094d */ /* 0x000fec0003800000 */
[----:B0-----:R-:W0:Y:S02]  /*0b00*/  LDC.64 R4, c[0x0][0x3a8] ;  /* 0x0000ea00ff047b82 */ /* 0x001e240000000a00 */
[----:B0-----:R0:W-:Y:S02]  /*0b10*/  STG.E.64.STRONG.SYS desc[UR8][R2.64], R4 ;  /* 0x0000000402007986 */ /* 0x0011e4000c115b08 */
[----:B0-----:R-:W-:Y:S02]  /*0b20*/  CS2R R4, SR_CLOCKLO ;  /* 0x0000000000047805 */ /* 0x001fe40000015000 */
[----:B------:R-:W2:Y:S01]  /*0b30*/  LDG.E.64.STRONG.SYS R8, desc[UR8][R2.64] ;  /* 0x0000000802087981 */ /* 0x000ea2000c1f5b00 */
[----:B------:R-:W0:Y:S01]  /*0b40*/  LDCU.64 UR4, c[0x0][0x3a8] ;  /* 0x00007500ff0477ac */ /* 0x000e220008000a00 */
[----:B------:R-:W3:Y:S01]  /*0b50*/  LDCU.64 UR6, c[0x0][0x3b0] ;  /* 0x00007600ff0677ac */ /* 0x000ee20008000a00 */
[----:B0-----:R-:W-:-:S04]  /*0b60*/  UIADD3 UR4, UP0, UPT, UR4, 0x1, URZ ;  /* 0x0000000104047890 */ /* 0x001fc8000ff1e0ff */
[----:B------:R-:W-:Y:S02]  /*0b70*/  UIADD3.X UR5, UPT, UPT, URZ, UR5, URZ, UP0, !UPT ;  /* 0x00000005ff057290 */ /* 0x000fe400087fe4ff */
[----:B--2---:R-:W-:-:S04]  /*0b80*/  ISETP.NE.U32.AND P0, PT, R8, UR4, PT ;  /* 0x0000000408007c0c */ /* 0x004fc8000bf05070 */
[----:B------:R-:W-:-:S13]  /*0b90*/  ISETP.NE.AND.EX P0, PT, R9, UR5, PT, P0 ;  /* 0x0000000509007c0c */ /* 0x000fda000bf05300 */
[----:B---3--:R-:W-:Y:S05]  /*0ba0*/  @!P0 EXIT ;  /* 0x000000000000894d */ /* 0x008fea0003800000 */
.L_x_19:
[----:B------:R-:W-:-:S06]  /*0bb0*/  CS2R R8, SR_CLOCKLO ;  /* 0x0000000000087805 */ /* 0x000fcc0000015000 */
[----:B------:R-:W-:-:S05]  /*0bc0*/  IADD3 R0, P0, PT, -R4, R8, RZ ;  /* 0x0000000804007210 */ /* 0x000fca0007f1e1ff */
[----:B------:R-:W-:Y:S01]  /*0bd0*/  IMAD.X R8, R9, 0x1, ~R5, P0 ;  /* 0x0000000109087824 */ /* 0x000fe200000e0e05 */
[----:B------:R-:W-:-:S04]  /*0be0*/  ISETP.GT.U32.AND P0, PT, R0, UR6, PT ;  /* 0x0000000600007c0c */ /* 0x000fc8000bf04070 */
[----:B------:R-:W-:-:S13]  /*0bf0*/  ISETP.GT.AND.EX P0, PT, R8, UR7, PT, P0 ;  /* 0x0000000708007c0c */ /* 0x000fda000bf04300 */
[----:B------:R-:W-:Y:S05]  /*0c00*/  @P0 BRA `(.L_x_18) ;  /* 0x0000000000140947 */ /* 0x000fea0003800000 */
[----:B------:R-:W2:Y:S02]  /*0c10*/  LDG.E.64.STRONG.SYS R8, desc[UR8][R2.64] ;  /* 0x0000000802087981 */ /* 0x000ea4000c1f5b00 */
[----:B--2---:R-:W-:-:S04]  /*0c20*/  ISETP.NE.U32.AND P0, PT, R8, UR4, PT ;  /* 0x0000000408007c0c */ /* 0x004fc8000bf05070 */
[----:B------:R-:W-:-:S13]  /*0c30*/  ISETP.NE.AND.EX P0, PT, R9, UR5, PT, P0 ;  /* 0x0000000509007c0c */ /* 0x000fda000bf05300 */
[----:B------:R-:W-:Y:S05]  /*0c40*/  @P0 BRA `(.L_x_19) ;  /* 0xfffffffc00d80947 */ /* 0x000fea000383ffff */
[----:B------:R-:W-:Y:S05]  /*0c50*/  EXIT ;  /* 0x000000000000794d */ /* 0x000fea0003800000 */
.L_x_18:
[----:B------:R-:W-:Y:S01]  /*0c60*/  IMAD.U32 R8, RZ, RZ, UR4 ;  /* 0x00000004ff087e24 */ /* 0x000fe2000f8e00ff */
[----:B------:R-:W-:Y:S01]  /*0c70*/  MOV R0, 0x8 ;  /* 0x0000000800007802 */ /* 0x000fe20000000f00 */
[----:B------:R-:W-:Y:S01]  /*0c80*/  IMAD.U32 R9, RZ, RZ, UR5 ;  /* 0x00000005ff097e24 */ /* 0x000fe2000f8e00ff */
[----:B------:R-:W0:Y:S02]  /*0c90*/  LDCU.64 UR4, c[0x4][URZ] ;  /* 0x01000000ff0477ac */ /* 0x000e240008000a00 */
[----:B------:R2:W3:Y:S02]  /*0ca0*/  LDC.64 R2, c[0x4][R0] ;  /* 0x0100000000027b82 */ /* 0x0004e40000000a00 */
[----:B------:R2:W-:Y:S01]  /*0cb0*/  STL.64 [R1], R8 ;  /* 0x0000000801007387 */ /* 0x0005e20000100a00 */
[----:B0-----:R-:W-:Y:S02]  /*0cc0*/  IMAD.U32 R4, RZ, RZ, UR4 ;  /* 0x00000004ff047e24 */ /* 0x001fe4000f8e00ff */
[----:B--2---:R-:W-:-:S07]  /*0cd0*/  IMAD.U32 R5, RZ, RZ, UR5 ;  /* 0x00000005ff057e24 */ /* 0x004fce000f8e00ff */
[----:B------:R-:W-:-:S07]  /*0ce0*/  LEPC R20, `(.L_x_20) ;  /* 0x000000001014794e */ /* 0x000fce0000000000 */
[----:B-1-3--:R-:W-:Y:S05]  /*0cf0*/  CALL.ABS.NOINC R2 ;  /* 0x0000000002007343 */ /* 0x00afea0003c00000 */
.L_x_20:
[----:B------:R-:W-:Y:S05]  /*0d00*/  BPT.TRAP 0x1 ;  /* 0x000000040000795c */ /* 0x000fea0000300000 */
        .weak           $__internal_0_$__cuda_sm20_div_u64
        .type           $__internal_0_$__cuda_sm20_div_u64,@function
        .size           $__internal_0_$__cuda_sm20_div_u64,(.L_x_36 - $__internal_0_$__cuda_sm20_div_u64)
$__internal_0_$__cuda_sm20_div_u64:
[----:B------:R-:W-:Y:S02]  /*0d10*/  IMAD.MOV.U32 R14, RZ, RZ, R4 ;  /* 0x000000ffff0e7224 */ /* 0x000fe400078e0004 */
[----:B------:R-:W-:-:S04]  /*0d20*/  IMAD.MOV.U32 R15, RZ, RZ, RZ ;  /* 0x000000ffff0f7224 */ /* 0x000fc800078e00ff */
[----:B------:R-:W0:Y:S08]  /*0d30*/  I2F.U64.RP R14, R14 ;  /* 0x0000000e000e7312 */ /* 0x000e300000309000 */
[----:B0-----:R-:W0:Y:S02]  /*0d40*/  MUFU.RCP R10, R14 ;  /* 0x0000000e000a7308 */ /* 0x001e240000001000 */
[----:B0-----:R-:W-:-:S06]  /*0d50*/  VIADD R10, R10, 0x1ffffffe ;  /* 0x1ffffffe0a0a7836 */ /* 0x001fcc0000000000 */
[----:B------:R-:W0:Y:S02]  /*0d60*/  F2I.U64.TRUNC R10, R10 ;  /* 0x0000000a000a7311 */ /* 0x000e24000020d800 */
[----:B0-----:R-:W-:-:S04]  /*0d70*/  IMAD.WIDE.U32 R12, R10, R4, RZ ;  /* 0x000000040a0c7225 */ /* 0x001fc800078e00ff */
[----:B------:R-:W-:Y:S01]  /*0d80*/  IMAD R13, R11, R4, R13 ;  /* 0x000000040b0d7224 */ /* 0x000fe200078e020d */
[----:B------:R-:W-:-:S05]  /*0d90*/  IADD3 R17, P0, PT, RZ, -R12, RZ ;  /* 0x8000000cff117210 */ /* 0x000fca0007f1e0ff */
[----:B------:R-:W-:-:S04]  /*0da0*/  IMAD.HI.U32 R12, R10, R17, RZ ;  /* 0x000000110a0c7227 */ /* 0x000fc800078e00ff */
[----:B------:R-:W-:Y:S02]  /*0db0*/  IMAD.X R19, RZ, RZ, ~R13, P0 ;  /* 0x000000ffff137224 */ /* 0x000fe400000e0e0d */
[----:B------:R-:W-:Y:S02]  /*0dc0*/  IMAD.MOV.U32 R13, RZ, RZ, R10 ;  /* 0x000000ffff0d7224 */ /* 0x000fe400078e000a */
[-C--:B------:R-:W-:Y:S02]  /*0dd0*/  IMAD R15, R11, R19.reuse, RZ ;  /* 0x000000130b0f7224 */ /* 0x080fe400078e02ff */
[----:B------:R-:W-:-:S04]  /*0de0*/  IMAD.WIDE.U32 R12, P0, R10, R19, R12 ;  /* 0x000000130a0c7225 */ /* 0x000fc8000780000c */
[----:B------:R-:W-:-:S04]  /*0df0*/  IMAD.HI.U32 R19, R11, R19, RZ ;  /* 0x000000130b137227 */ /* 0x000fc800078e00ff */
[----:B------:R-:W-:-:S05]  /*0e00*/  IMAD.HI.U32 R12, P1, R11, R17, R12 ;  /* 0x000000110b0c7227 */ /* 0x000fca000782000c */
[----:B------:R-:W-:Y:S01]  /*0e10*/  IADD3 R13, P2, PT, R15, R12, RZ ;  /* 0x0000000c0f0d7210 */ /* 0x000fe20007f5e0ff */
[----:B------:R-:W-:-:S04]  /*0e20*/  IMAD.X R12, R19, 0x1, R11, P0 ;  /* 0x00000001130c7824 */ /* 0x000fc800000e060b */
[----:B------:R-:W-:Y:S01]  /*0e30*/  IMAD.WIDE.U32 R10, R13, R4, RZ ;  /* 0x000000040d0a7225 */ /* 0x000fe200078e00ff */
[----:B------:R-:W-:Y:S02]  /*0e40*/  IADD3.X R15, PT, PT, RZ, RZ, R12, P2, P1 ;  /* 0x000000ffff0f7210 */ /* 0x000fe400017e240c */
[----:B------:R-:W-:-:S03]  /*0e50*/  IADD3 R17, P0, PT, RZ, -R10, RZ ;  /* 0x8000000aff117210 */ /* 0x000fc60007f1e0ff */
[----:B------:R-:W-:Y:S02]  /*0e60*/  IMAD R10, R15, R4, R11 ;  /* 0x000000040f0a7224 */ /* 0x000fe400078e020b */
[----:B------:R-:W-:-:S04]  /*0e70*/  IMAD.HI.U32 R12, R13, R17, RZ ;  /* 0x000000110d0c7227 */ /* 0x000fc800078e00ff */
[----:B------:R-:W-:-:S04]  /*0e80*/  IMAD.X R10, RZ, RZ, ~R10, P0 ;  /* 0x000000ffff0a7224 */ /* 0x000fc800000e0e0a */
[----:B------:R-:W-:-:S04]  /*0e90*/  IMAD.WIDE.U32 R12, P0, R13, R10, R12 ;  /* 0x0000000a0d0c7225 */ /* 0x000fc8000780000c */
[C---:B------:R-:W-:Y:S02]  /*0ea0*/  IMAD R11, R15.reuse, R10, RZ ;  /* 0x0000000a0f0b7224 */ /* 0x040fe400078e02ff */
[----:B------:R-:W-:-:S04]  /*0eb0*/  IMAD.HI.U32 R12, P1, R15, R17, R12 ;  /* 0x000000110f0c7227 */ /* 0x000fc8000782000c */
[----:B------:R-:W-:Y:S01]  /*0ec0*/  IMAD.HI.U32 R10, R15, R10, RZ ;  /* 0x0000000a0f0a7227 */ /* 0x000fe200078e00ff */
[----:B------:R-:W-:-:S03]  /*0ed0*/  IADD3 R12, P2, PT, R11, R12, RZ ;  /* 0x0000000c0b0c7210 */ /* 0x000fc60007f5e0ff */
[----:B------:R-:W-:Y:S02]  /*0ee0*/  IMAD.X R15, R10, 0x1, R15, P0 ;  /* 0x000000010a0f7824 */ /* 0x000fe400000e060f */
[----:B------:R-:W-:-:S03]  /*0ef0*/  IMAD.HI.U32 R10, R12, R5, RZ ;  /* 0x000000050c0a7227 */ /* 0x000fc600078e00ff */
[----:B------:R-:W-:Y:S01]  /*0f00*/  IADD3.X R14, PT, PT, RZ, RZ, R15, P2, P1 ;  /* 0x000000ffff0e7210 */ /* 0x000fe200017e240f */
[----:B------:R-:W-:Y:S02]  /*0f10*/  IMAD.MOV.U32 R11, RZ, RZ, RZ ;  /* 0x000000ffff0b7224 */ /* 0x000fe400078e00ff */
[----:B------:R-:W-:-:S04]  /*0f20*/  IMAD.WIDE.U32 R10, R12, R9, R10 ;  /* 0x000000090c0a7225 */ /* 0x000fc800078e000a */
[C---:B------:R-:W-:Y:S02]  /*0f30*/  IMAD R13, R14.reuse, R9, RZ ;  /* 0x000000090e0d7224 */ /* 0x040fe400078e02ff */
[----:B------:R-:W-:-:S04]  /*0f40*/  IMAD.HI.U32 R10, P0, R14, R5, R10 ;  /* 0x000000050e0a7227 */ /* 0x000fc8000780000a */
[----:B------:R-:W-:Y:S01]  /*0f50*/  IMAD.HI.U32 R14, R14, R9, RZ ;  /* 0x000000090e0e7227 */ /* 0x000fe200078e00ff */
[----:B------:R-:W-:-:S03]  /*0f60*/  IADD3 R13, P1, PT, R13, R10, RZ ;  /* 0x0000000a0d0d7210 */ /* 0x000fc60007f3e0ff */
[----:B------:R-:W-:-:S04]  /*0f70*/  IMAD.X R10, RZ, RZ, R14, P0 ;  /* 0x000000ffff0a7224 */ /* 0x000fc800000e060e */
[----:B------:R-:W-:Y:S02]  /*0f80*/  IMAD.X R15, RZ, RZ, R10, P1 ;  /* 0x000000ffff0f7224 */ /* 0x000fe400008e060a */
[----:B------:R-:W-:-:S04]  /*0f90*/  IMAD.WIDE.U32 R10, R13, R4, RZ ;  /* 0x000000040d0a7225 */ /* 0x000fc800078e00ff */
[----:B------:R-:W-:Y:S01]  /*0fa0*/  IMAD R12, R15, R4, R11 ;  /* 0x000000040f0c7224 */ /* 0x000fe200078e020b */
[----:B------:R-:W-:-:S04]  /*0fb0*/  IADD3 R11, P0, PT, -R10, R5, RZ ;  /* 0x000000050a0b7210 */ /* 0x000fc80007f1e1ff */
[-C--:B------:R-:W-:Y:S01]  /*0fc0*/  IADD3 R5, P1, PT, -R4, R11.reuse, RZ ;  /* 0x0000000b04057210 */ /* 0x080fe20007f3e1ff */
[----:B------:R-:W-:Y:S01]  /*0fd0*/  IMAD.X R14, R9, 0x1, ~R12, P0 ;  /* 0x00000001090e7824 */ /* 0x000fe200000e0e0c */
[----:B------:R-:W-:Y:S02]  /*0fe0*/  ISETP.GE.U32.AND P0, PT, R11, R4, PT ;  /* 0x000000040b00720c */ /* 0x000fe40003f06070 */
[----:B------:R-:W-:Y:S02]  /*0ff0*/  IADD3 R12, P2, PT, R13, 0x1, RZ ;  /* 0x000000010d0c7810 */ /* 0x000fe40007f5e0ff */
[C---:B------:R-:W-:Y:S02]  /*1000*/  ISETP.GE.U32.AND.EX P0, PT, R14.reuse, RZ, PT, P0 ;  /* 0x000000ff0e00720c */ /* 0x040fe40003f06100 */
[----:B------:R-:W-:Y:S01]  /*1010*/  IADD3.X R9, PT, PT, R14, -0x1, RZ, P1, !PT ;  /* 0xffffffff0e097810 */ /* 0x000fe20000ffe4ff */
[----:B------:R-:W-:Y:S01]  /*1020*/  IMAD.X R10, RZ, RZ, R15, P2 ;  /* 0x000000ffff0a7224 */ /* 0x000fe200010e060f */
[----:B------:R-:W-:-:S02]  /*1030*/  SEL R5, R5, R11, P0 ;  /* 0x0000000b05057207 */ /* 0x000fc40000000000 */
[----:B------:R-:W-:Y:S02]  /*1040*/  SEL R12, R12, R13, P0 ;  /* 0x0000000d0c0c7207 */ /* 0x000fe40000000000 */
[----:B------:R-:W-:Y:S02]  /*1050*/  SEL R9, R9, R14, P0 ;  /* 0x0000000e09097207 */ /* 0x000fe40000000000 */
[----:B------:R-:W-:Y:S02]  /*1060*/  SEL R15, R10, R15, P0 ;  /* 0x0000000f0a0f7207 */ /* 0x000fe40000000000 */
[----:B------:R-:W-:Y:S02]  /*1070*/  ISETP.GE.U32.AND P0, PT, R5, R4, PT ;  /* 0x000000040500720c */ /* 0x000fe40003f06070 */
[----:B------:R-:W-:Y:S02]  /*1080*/  IADD3 R5, P2, PT, R12, 0x1, RZ ;  /* 0x000000010c057810 */ /* 0x000fe40007f5e0ff */
[----:B------:R-:W-:-:S02]  /*1090*/  ISETP.NE.U32.AND P1, PT, R4, RZ, PT ;  /* 0x000000ff0400720c */ /* 0x000fc40003f25070 */
[----:B------:R-:W-:Y:S01]  /*10a0*/  ISETP.GE.U32.AND.EX P0, PT, R9, RZ, PT, P0 ;  /* 0x000000ff0900720c */ /* 0x000fe20003f06100 */
[----:B------:R-:W-:Y:S01]  /*10b0*/  IMAD.X R10, RZ, RZ, R15, P2 ;  /* 0x000000ffff0a7224 */ /* 0x000fe200010e060f */
[----:B------:R-:W-:Y:S01]  /*10c0*/  ISETP.NE.AND.EX P1, PT, RZ, RZ, PT, P1 ;  /* 0x000000ffff00720c */ /* 0x000fe20003f25310 */
[----:B------:R-:W-:Y:S01]  /*10d0*/  IMAD.MOV.U32 R9, RZ, RZ, 0x0 ;  /* 0x00000000ff097424 */ /* 0x000fe200078e00ff */
[----:B------:R-:W-:Y:S02]  /*10e0*/  SEL R5, R5, R12, P0 ;  /* 0x0000000c05057207 */ /* 0x000fe40000000000 */
[----:B------:R-:W-:Y:S02]  /*10f0*/  SEL R10, R10, R15, P0 ;  /* 0x0000000f0a0a7207 */ /* 0x000fe40000000000 */
[----:B------:R-:W-:Y:S02]  /*1100*/  SEL R5, R5, 0xffffffff, P1 ;  /* 0xffffffff05057807 */ /* 0x000fe40000800000 */
[----:B------:R-:W-:Y:S01]  /*1110*/  SEL R10, R10, 0xffffffff, P1 ;  /* 0xffffffff0a0a7807 */ /* 0x000fe20000800000 */
[----:B------:R-:W-:Y:S06]  /*1120*/  RET.REL.NODEC R8 `(_Z11sync_on_gpuPvmmS_mll) ;  /* 0xffffffec08b47950 */ /* 0x000fec0003c3ffff */
.L_x_21:
        /* <DEDUP_REMOVED lines=13> */
.L_x_36:


//--------------------- .text._Z13sync_from_cpuPvmll --------------------------
	.section	.text._Z13sync_from_cpuPvmll,"ax",@progbits
	.align	128
        .global         _Z13sync_from_cpuPvmll
        .type           _Z13sync_from_cpuPvmll,@function
        .size           _Z13sync_from_cpuPvmll,(.L_x_42 - _Z13sync_from_cpuPvmll)
        .other          _Z13sync_from_cpuPvmll,@"STO_CUDA_ENTRY STV_DEFAULT"
_Z13sync_from_cpuPvmll:
.text._Z13sync_from_cpuPvmll:
[----:B------:R-:W0:Y:S01]  /*0000*/  LDC R1, c[0x0][0x37c] ;  /* 0x0000df00ff017b82 */ /* 0x000e220000000800 */
[----:B------:R-:W1:Y:S01]  /*0010*/  LDCU UR4, c[0x0][0x2f8] ;  /* 0x00005f00ff0477ac */ /* 0x000e620008000800 */
[----:B0-----:R-:W-:Y:S01]  /*0020*/  VIADD R1, R1, 0xfffffff8 ;  /* 0xfffffff801017836 */ /* 0x001fe20000000000 */
[----:B------:R-:W0:Y:S01]  /*0030*/  LDCU UR5, c[0x0][0x2fc] ;  /* 0x00005f80ff0577ac */ /* 0x000e220008000800 */
[----:B------:R-:W2:Y:S03]  /*0040*/  LDCU.64 UR6, c[0x0][0x358] ;  /* 0x00006b00ff0677ac */ /* 0x000ea60008000a00 */
[----:B-1----:R-:W-:-:S05]  /*0050*/  IADD3 R6, P0, PT, R1, UR4, RZ ;  /* 0x0000000401067c10 */ /* 0x002fca000ff1e0ff */
[----:B0-----:R-:W-:Y:S01]  /*0060*/  IMAD.X R7, RZ, RZ, UR5, P0 ;  /* 0x00000005ff077e24 */ /* 0x001fe200080e06ff */
[----:B------:R-:W-:Y:S01]  /*0070*/  CS2R R2, SR_CLOCKLO ;  /* 0x0000000000027805 */ /* 0x000fe20000015000 */
[----:B------:R-:W0:Y:S02]  /*0080*/  LDCU.128 UR8, c[0x0][0x380] ;  /* 0x00007000ff0877ac */ /* 0x000e240008000c00 */
[----:B0-----:R-:W-:-:S04]  /*0090*/  ULOP3.LUT UR4, UR10, 0xfffffff8, URZ, 0xc0, !UPT ;  /* 0xfffffff80a047892 */ /* 0x001fc8000f8ec0ff */
[----:B------:R-:W-:-:S04]  /*00a0*/  UIADD3 UR4, UP0, UPT, UR4, UR8, URZ ;  /* 0x0000000804047290 */ /* 0x000fc8000ff1e0ff */
[----:B------:R-:W-:Y:S02]  /*00b0*/  UIADD3.X UR5, UPT, UPT, UR11, UR9, URZ, UP0, !UPT ;  /* 0x000000090b057290 */ /* 0x000fe400087fe4ff */
[----:B------:R-:W-:Y:S01]  /*00c0*/  IMAD.U32 R8, RZ, RZ, UR4 ;  /* 0x00000004ff087e24 */ /* 0x000fe2000f8e00ff */
[----:B------:R-:W0:Y:S03]  /*00d0*/  LDCU.64 UR10, c[0x0][0x390] ;  /* 0x00007200ff0a77ac */ /* 0x000e260008000a00 */
[----:B------:R-:W-:Y:S01]  /*00e0*/  IMAD.U32 R9, RZ, RZ, UR5 ;  /* 0x00000005ff097e24 */ /* 0x000fe2000f8e00ff */
[----:B------:R-:W1:Y:S04]  /*00f0*/  LDCU.64 UR8, c[0x0][0x398] ;  /* 0x00007300ff0877ac */ /* 0x000e680008000a00 */
[----:B--2---:R-:W2:Y:S01]  /*0100*/  LDG.E.64.STRONG.SYS R4, desc[UR6][R8.64] ;  /* 0x0000000608047981 */ /* 0x004ea2000c1f5b00 */
[----:B------:R-:W2:Y:S02]  /*0110*/  LDCU.64 UR4, c[0x0][0x390] ;  /* 0x00007200ff0477ac */ /* 0x000ea40008000a00 */
[----:B--2---:R-:W-:-:S04]  /*0120*/  ISETP.NE.U32.AND P0, PT, R4, UR4, PT ;  /* 0x0000000404007c0c */ /* 0x004fc8000bf05070 */
[----:B------:R-:W-:-:S13]  /*0130*/  ISETP.NE.AND.EX P0, PT, R5, UR5, PT, P0 ;  /* 0x0000000505007c0c */ /* 0x000fda000bf05300 */
[----:B01----:R-:W-:Y:S05]  /*0140*/  @!P0 EXIT ;  /* 0x000000000000894d */ /* 0x003fea0003800000 */
.L_x_23:
        /* <DEDUP_REMOVED lines=11> */
.L_x_22:
[----:B------:R-:W0:Y:S01]  /*0200*/  LDC.64 R8, c[0x0][0x390] ;  /* 0x0000e400ff087b82 */ /* 0x000e220000000a00 */
[----:B------:R-:W-:Y:S01]  /*0210*/  MOV R0, 0x8 ;  /* 0x0000000800007802 */ /* 0x000fe20000000f00 */
[----:B------:R-:W1:Y:S06]  /*0220*/  LDCU.64 UR4, c[0x4][URZ] ;  /* 0x01000000ff0477ac */ /* 0x000e6c0008000a00 */
[----:B------:R2:W3:Y:S01]  /*0230*/  LDC.64 R2, c[0x4][R0] ;  /* 0x0100000000027b82 */ /* 0x0004e20000000a00 */
[----:B-1----:R-:W-:Y:S02]  /*0240*/  IMAD.U32 R4, RZ, RZ, UR4 ;  /* 0x00000004ff047e24 */ /* 0x002fe4000f8e00ff */
[----:B------:R-:W-:Y:S01]  /*0250*/  IMAD.U32 R5, RZ, RZ, UR5 ;  /* 0x00000005ff057e24 */ /* 0x000fe2000f8e00ff */
[----:B0-----:R2:W-:Y:S06]  /*0260*/  STL.64 [R1], R8 ;  /* 0x0000000801007387 */ /* 0x0015ec0000100a00 */
[----:B------:R-:W-:-:S07]  /*0270*/  LEPC R20, `(.L_x_24) ;  /* 0x000000001014794e */ /* 0x000fce0000000000 */
[----:B--23--:R-:W-:Y:S05]  /*0280*/  CALL.ABS.NOINC R2 ;  /* 0x0000000002007343 */ /* 0x00cfea0003c00000 */
.L_x_24:
[----:B------:R-:W-:Y:S05]  /*0290*/  BPT.TRAP 0x1 ;  /* 0x000000040000795c */ /* 0x000fea0000300000 */
.L_x_25:
        /* <DEDUP_REMOVED lines=14> */
.L_x_42:


//--------------------- .text._Z11sync_to_cpuPvmmS_ml --------------------------
	.section	.text._Z11sync_to_cpuPvmmS_ml,"ax",@progbits
	.align	128
        .global         _Z11sync_to_cpuPvmmS_ml
        .type           _Z11sync_to_cpuPvmmS_ml,@function
        .size           _Z11sync_to_cpuPvmmS_ml,(.L_x_37 - _Z11sync_to_cpuPvmmS_ml)
        .other          _Z11sync_to_cpuPvmmS_ml,@"STO_CUDA_ENTRY STV_DEFAULT"
_Z11sync_to_cpuPvmmS_ml:
.text._Z11sync_to_cpuPvmmS_ml:
[----:B------:R-:W-:Y:S01]  /*0000*/  LDC R1, c[0x0][0x37c] ;  /* 0x0000df00ff017b82 */ /* 0x000fe20000000800 */
[----:B------:R-:W0:Y:S07]  /*0010*/  S2R R35, SR_TID.X ;  /* 0x0000000000237919 */ /* 0x000e2e0000002100 */
[----:B------:R-:W1:Y:S01]  /*0020*/  LDC.64 R2, c[0x0][0x390] ;  /* 0x0000e400ff027b82 */ /* 0x000e620000000a00 */
[----:B------:R-:W2:Y:S01]  /*0030*/  LDCU.64 UR8, c[0x0][0x358] ;  /* 0x00006b00ff0877ac */ /* 0x000ea20008000a00 */
[----:B------:R-:W-:Y:S01]  /*0040*/  BSSY.RECONVERGENT B0, `(.L_x_26) ;  /* 0x0000097000007945 */ /* 0x000fe20003800200 */
[----:B------:R-:W3:Y:S01]  /*0050*/  LDCU.64 UR6, c[0x0][0x398] ;  /* 0x00007300ff0677ac */ /* 0x000ee20008000a00 */
[----:B-1----:R-:W-:-:S02]  /*0060*/  SHF.R.U64 R0, R2, 0x2, R3 ;  /* 0x0000000202007819 */ /* 0x002fc40000001203 */
[----:B------:R-:W-:Y:S02]  /*0070*/  SHF.R.U32.HI R2, RZ, 0x2, R3 ;  /* 0x00000002ff027819 */ /* 0x000fe40000011603 */
[----:B0-----:R-:W-:-:S04]  /*0080*/  ISETP.GT.U32.AND P0, PT, R0, R35, PT ;  /* 0x000000230000720c */ /* 0x001fc80003f04070 */
[----:B------:R-:W-:-:S13]  /*0090*/  ISETP.GT.U32.AND.EX P0, PT, R2, RZ, PT, P0 ;  /* 0x000000ff0200720c */ /* 0x000fda0003f04100 */
[----:B--23--:R-:W-:Y:S05]  /*00a0*/  @!P0 BRA `(.L_x_27) ;  /* 0x0000000800408947 */ /* 0x00cfea0003800000 */
        /* <DEDUP_REMOVED lines=35> */
.L_x_29:
[----:B------:R-:W-:-:S07]  /*02e0*/  MOV R6, 0x300 ;  /* 0x0000030000067802 */ /* 0x000fce0000000f00 */
[----:B------:R-:W-:Y:S05]  /*02f0*/  CALL.REL.NOINC `($__internal_1_$__cuda_sm20_div_u64) ;  /* 0x0000000400f47944 */ /* 0x000fea0003c00000 */
[----:B------:R-:W-:Y:S02]  /*0300*/  IMAD.MOV.U32 R6, RZ, RZ, R5 ;  /* 0x000000ffff067224 */ /* 0x000fe400078e0005 */
[----:B------:R-:W-:-:S07]  /*0310*/  IMAD.MOV.U32 R7, RZ, RZ, R8 ;  /* 0x000000ffff077224 */ /* 0x000fce00078e0008 */
.L_x_30:
[----:B------:R-:W-:Y:S05]  /*0320*/  BSYNC.RECONVERGENT B1 ;  /* 0x0000000000017941 */ /* 0x000fea0003800200 */
.L_x_28:
        /* <DEDUP_REMOVED lines=22> */
.L_x_33:
        /* <DEDUP_REMOVED lines=16> */
.L_x_32:
[----:B------:R-:W-:Y:S05]  /*0590*/  BSYNC.RECONVERGENT B1 ;  /* 0x0000000000017941 */ /* 0x000fea0003800200 */
.L_x_31:
[----:B------:R-:W-:Y:S05]  /*05a0*/  @!P0 BRA `(.L_x_27) ;  /* 0x0000000400008947 */ /* 0x000fea0003800000 */
[----:B------:R-:W1:Y:S01]  /*05b0*/  LDCU.64 UR4, c[0x0][0x380] ;  /* 0x00007000ff0477ac */ /* 0x000e620008000a00 */
[----:B------:R-:W2:Y:S01]  /*05c0*/  LDC.64 R14, c[0x0][0x398] ;  /* 0x0000e600ff0e7b82 */ /* 0x000ea20000000a00 */
[C---:B------:R-:W-:Y:S01]  /*05d0*/  SHF.L.U64.HI R19, R10.reuse, 0x2, R19 ;  /* 0x000000020a137819 */ /* 0x040fe20000010213 */
[----:B------:R-:W-:Y:S01]  /*05e0*/  IMAD.SHL.U32 R18, R10, 0x4, RZ ;  /* 0x000000040a127824 */ /* 0x000fe200078e00ff */
[--C-:B------:R-:W-:Y:S01]  /*05f0*/  SHF.R.U32.HI R29, RZ, 0x1d, R4.reuse ;  /* 0x0000001dff1d7819 */ /* 0x100fe20000011604 */
[----:B------:R-:W-:Y:S01]  /*0600*/  IMAD.MOV.U32 R21, RZ, RZ, RZ ;  /* 0x000000ffff157224 */ /* 0x000fe200078e00ff */
[----:B------:R-:W-:Y:S01]  /*0610*/  SHF.R.U32.HI R10, RZ, 0x1e, R4 ;  /* 0x0000001eff0a7819 */ /* 0x000fe20000011604 */
[C---:B0-----:R-:W-:Y:S01]  /*0620*/  IMAD.WIDE.U32 R8, R4.reuse, 0xc, R18 ;  /* 0x0000000c04087825 */ /* 0x041fe200078e0012 */
[----:B------:R-:W-:Y:S01]  /*0630*/  SHF.L.U64.HI R5, R35, 0x2, R3 ;  /* 0x0000000223057819 */ /* 0x000fe20000010203 */
[----:B------:R-:W0:Y:S02]  /*0640*/  LDC.64 R16, c[0x0][0x398] ;  /* 0x0000e600ff107b82 */ /* 0x000e240000000a00 */
[----:B------:R-:W-:-:S02]  /*0650*/  IMAD.SHL.U32 R13, R4, 0x8, RZ ;  /* 0x00000008040d7824 */ /* 0x000fc400078e00ff */
[----:B------:R-:W-:Y:S02]  /*0660*/  IMAD.SHL.U32 R7, R4, 0x4, RZ ;  /* 0x0000000404077824 */ /* 0x000fe400078e00ff */
[----:B------:R-:W-:Y:S01]  /*0670*/  IMAD.SHL.U32 R33, R35, 0x4, RZ ;  /* 0x0000000423217824 */ /* 0x000fe200078e00ff */
[----:B-1----:R-:W-:Y:S02]  /*0680*/  IADD3 R6, P0, PT, R8, UR4, RZ ;  /* 0x0000000408067c10 */ /* 0x002fe4000ff1e0ff */
[----:B------:R-:W-:Y:S02]  /*0690*/  IADD3 R11, P4, PT, R18, UR4, RZ ;  /* 0x00000004120b7c10 */ /* 0x000fe4000ff9e0ff */
[----:B------:R-:W-:Y:S02]  /*06a0*/  IADD3.X R8, PT, PT, R9, UR5, R21, P0, !PT ;  /* 0x0000000509087c10 */ /* 0x000fe400087fe415 */
[C---:B------:R-:W-:Y:S02]  /*06b0*/  IADD3 R9, P2, P3, R13.reuse, UR4, R18 ;  /* 0x000000040d097c10 */ /* 0x040fe4000fb5e012 */
[----:B--2---:R-:W-:-:S02]  /*06c0*/  IADD3 R13, P5, PT, R13, R14, RZ ;  /* 0x0000000e0d0d7210 */ /* 0x004fc40007fbe0ff */
[----:B------:R-:W-:Y:S02]  /*06d0*/  IADD3 R12, P0, P1, R18, UR4, R7 ;  /* 0x00000004120c7c10 */ /* 0x000fe4000f91e007 */
[C---:B------:R-:W-:Y:S01]  /*06e0*/  IADD3.X R28, PT, PT, R29.reuse, UR5, R19, P2, P3 ;  /* 0x000000051d1c7c10 */ /* 0x040fe200097e6413 */
[----:B------:R-:W-:Y:S01]  /*06f0*/  IMAD.X R29, R29, 0x1, R15, P5 ;  /* 0x000000011d1d7824 */ /* 0x000fe200028e060f */
[C---:B------:R-:W-:Y:S01]  /*0700*/  IADD3.X R32, PT, PT, R19.reuse, UR5, RZ, P4, !PT ;  /* 0x0000000513207c10 */ /* 0x040fe2000a7fe4ff */
[----:B0-----:R-:W-:Y:S01]  /*0710*/  IMAD.WIDE.U32 R16, R4, 0xc, R16 ;  /* 0x0000000c04107825 */ /* 0x001fe200078e0010 */
[----:B------:R-:W-:-:S03]  /*0720*/  IADD3.X R34, PT, PT, R19, UR5, R10, P0, P1 ;  /* 0x0000000513227c10 */ /* 0x000fc600087e240a */
[----:B------:R-:W-:-:S07]  /*0730*/  IMAD.IADD R36, R21, 0x1, R17 ;  /* 0x0000000115247824 */ /* 0x000fce00078e0211 */
.L_x_34:
[----:B-1----:R-:W-:-:S05]  /*0740*/  IADD3 R20, P0, PT, R33, R14, RZ ;  /* 0x0000000e21147210 */ /* 0x002fca0007f1e0ff */
[----:B------:R-:W-:-:S05]  /*0750*/  IMAD.X R21, R5, 0x1, R15, P0 ;  /* 0x0000000105157824 */ /* 0x000fca00000e060f */
[----:B------:R-:W2:Y:S01]  /*0760*/  LDG.E R37, desc[UR8][R20.64] ;  /* 0x0000000814257981 */ /* 0x000ea2000c1e1900 */
[C---:B------:R-:W-:Y:S01]  /*0770*/  IMAD.IADD R18, R33.reuse, 0x1, R14 ;  /* 0x0000000121127824 */ /* 0x040fe200078e020e */
[----:B------:R-:W-:-:S04]  /*0780*/  IADD3 R22, P0, PT, R33, R11, RZ ;  /* 0x0000000b21167210 */ /* 0x000fc80007f1e0ff */
[----:B------:R-:W-:Y:S01]  /*0790*/  IADD3 R18, P1, PT, R7, R18, RZ ;  /* 0x0000001207127210 */ /* 0x000fe20007f3e0ff */
[----:B------:R-:W-:-:S04]  /*07a0*/  IMAD.X R23, R5, 0x1, R32, P0 ;  /* 0x0000000105177824 */ /* 0x000fc800000e0620 */
[----:B------:R-:W-:Y:S01]  /*07b0*/  IMAD.X R19, R10, 0x1, R21, P1 ;  /* 0x000000010a137824 */ /* 0x000fe200008e0615 */
[----:B--2---:R0:W-:Y:S04]  /*07c0*/  STG.E.STRONG.SYS desc[UR8][R22.64], R37 ;  /* 0x0000002516007986 */ /* 0x0041e8000c115908 */
[----:B------:R-:W-:Y:S04]  /*07d0*/  STG.E desc[UR8][R20.64], RZ ;  /* 0x000000ff14007986 */ /* 0x000fe8000c101908 */
[----:B0-----:R-:W2:Y:S01]  /*07e0*/  LDG.E R37, desc[UR8][R18.64] ;  /* 0x0000000812257981 */ /* 0x001ea2000c1e1900 */
[----:B------:R-:W-:-:S02]  /*07f0*/  IADD3 R24, P0, PT, R33, R12, RZ ;  /* 0x0000000c21187210 */ /* 0x000fc40007f1e0ff */
[----:B------:R-:W-:-:S03]  /*0800*/  IADD3 R26, P1, PT, R33, R13, RZ ;  /* 0x0000000d211a7210 */ /* 0x000fc60007f3e0ff */
[C---:B------:R-:W-:Y:S02]  /*0810*/  IMAD.X R25, R5.reuse, 0x1, R34, P0 ;  /* 0x0000000105197824 */ /* 0x040fe400000e0622 */
        /* <DEDUP_REMOVED lines=8> */
[----:B--2---:R0:W-:Y:S04]  /*08a0*/  STG.E.STRONG.SYS desc[UR8][R30.64], R25 ;  /* 0x000000191e007986 */ /* 0x0041e8000c115908 */
[----:B------:R1:W-:Y:S04]  /*08b0*/  STG.E desc[UR8][R26.64], RZ ;  /* 0x000000ff1a007986 */ /* 0x0003e8000c101908 */
[----:B0-----:R-:W2:Y:S01]  /*08c0*/  LDG.E R31, desc[UR8][R22.64] ;  /* 0x00000008161f7981 */ /* 0x001ea2000c1e1900 */
[----:B------:R-:W-:Y:S01]  /*08d0*/  IADD3 R20, P0, PT, R33, R6, RZ ;  /* 0x0000000621147210 */ /* 0x000fe20007f1e0ff */
[----:B------:R-:W-:-:S02]  /*08e0*/  IMAD.MOV.U32 R18, RZ, RZ, R33 ;  /* 0x000000ffff127224 */ /* 0x000fc400078e0021 */
[----:B------:R-:W-:Y:S02]  /*08f0*/  IMAD.MOV.U32 R19, RZ, RZ, R5 ;  /* 0x000000ffff137224 */ /* 0x000fe400078e0005 */
[----:B------:R-:W-:Y:S01]  /*0900*/  IMAD.X R21, R5, 0x1, R8, P0 ;  /* 0x0000000105157824 */ /* 0x000fe200000e0608 */
[----:B------:R-:W-:Y:S01]  /*0910*/  IADD3 R35, P0, PT, R7, R35, RZ ;  /* 0x0000002307237210 */ /* 0x000fe20007f1e0ff */
[----:B------:R-:W-:-:S04]  /*0920*/  IMAD.WIDE.U32 R18, R4, 0x10, R18 ;  /* 0x0000001004127825 */ /* 0x000fc800078e0012 */
[----:B------:R-:W-:Y:S01]  /*0930*/  IMAD.X R3, R10, 0x1, R3, P0 ;  /* 0x000000010a037824 */ /* 0x000fe200000e0603 */
[----:B------:R-:W-:Y:S01]  /*0940*/  ISETP.GE.U32.AND P0, PT, R35, R0, PT ;  /* 0x000000002300720c */ /* 0x000fe20003f06070 */
[----:B------:R-:W-:Y:S02]  /*0950*/  IMAD.MOV.U32 R33, RZ, RZ, R18 ;  /* 0x000000ffff217224 */ /* 0x000fe400078e0012 */
[----:B------:R-:W-:Y:S01]  /*0960*/  IMAD.MOV.U32 R5, RZ, RZ, R19 ;  /* 0x000000ffff057224 */ /* 0x000fe200078e0013 */
[----:B------:R-:W-:Y:S01]  /*0970*/  ISETP.GE.U32.AND.EX P0, PT, R3, R2, PT, P0 ;  /* 0x000000020300720c */ /* 0x000fe20003f06100 */
[----:B--2---:R1:W-:Y:S04]  /*0980*/  STG.E.STRONG.SYS desc[UR8][R20.64], R31 ;  /* 0x0000001f14007986 */ /* 0x0043e8000c115908 */
[----:B------:R1:W-:Y:S08]  /*0990*/  STG.E desc[UR8][R22.64], RZ ;  /* 0x000000ff16007986 */ /* 0x0003f0000c101908 */
[----:B------:R-:W-:Y:S05]  /*09a0*/  @!P0 BRA `(.L_x_34) ;  /* 0xfffffffc00648947 */ /* 0x000fea000383ffff */
.L_x_27:
[----:B------:R-:W-:Y:S05]  /*09b0*/  BSYNC.RECONVERGENT B0 ;  /* 0x0000000000007941 */ /* 0x000fea0003800200 */
.L_x_26:
[----:B------:R-:W2:Y:S01]  /*09c0*/  S2R R0, SR_TID.X ;  /* 0x0000000000007919 */ /* 0x000ea20000002100 */
        /* <DEDUP_REMOVED lines=9> */
[----:B------:R-:W-:-:S03]  /*0a60*/  UIADD3.X UR5, UPT, UPT, UR7, UR5, URZ, UP0, !UPT ;  /* 0x0000000507057290 */ /* 0x000fc600087fe4ff */
[----:B------:R-:W-:Y:S09]  /*0a70*/  @P0 EXIT ;  /* 0x000000000000094d */ /* 0x000ff20003800000 */
[----:B0-----:R-:W0:Y:S01]  /*0a80*/  LDC.64 R4, c[0x0][0x3a8] ;  /* 0x0000ea00ff047b82 */ /* 0x001e220000000a00 */
[----:B------:R-:W-:Y:S02]  /*0a90*/  IMAD.U32 R2, RZ, RZ, UR4 ;  /* 0x00000004ff027e24 */ /* 0x000fe4000f8e00ff */
[----:B------:R-:W-:-:S05]  /*0aa0*/  IMAD.U32 R3, RZ, RZ, UR5 ;  /* 0x00000005ff037e24 */ /* 0x000fca000f8e00ff */
[----:B0-----:R-:W-:Y:S01]  /*0ab0*/  STG.E.64.STRONG.SYS desc[UR8][R2.64], R4 ;  /* 0x0000000402007986 */ /* 0x001fe2000c115b08 */
[----:B------:R-:W-:Y:S05]  /*0ac0*/  EXIT ;  /* 0x000000000000794d */ /* 0x000fea0003800000 */
        .weak           $__internal_1_$__cuda_sm20_div_u64
        .type           $__internal_1_$__cuda_sm20_div_u64,@function
        .size           $__internal_1_$__cuda_sm20_div_u64,(.L_x_37 - $__internal_1_$__cuda_sm20_div_u64)
$__internal_1_$__cuda_sm20_div_u64:
        /* <DEDUP_REMOVED lines=65> */
[----:B------:R-:W-:Y:S06]  /*0ee0*/  RET.REL.NODEC R6 `(_Z11sync_to_cpuPvmmS_ml) ;  /* 0xfffffff006447950 */ /* 0x000fec0003c3ffff */
.L_x_35:
        /* <DEDUP_REMOVED lines=9> */
.L_x_37:


//--------------------- .nv.global.init           --------------------------
	.section	.nv.global.init,"aw",@progbits
.nv.global.init:
	.type		$str,@object
	.size		$str,(.L_0 - $str)
$str:
        /*0000*/ 	.byte	0x54, 0x69, 0x6d, 0x65, 0x6f, 0x75, 0x74, 0x20, 0x77, 0x61, 0x69, 0x74, 0x69, 0x6e, 0x67, 0x20
        /*0010*/ 	.byte	0x66, 0x6f, 0x72, 0x20, 0x43, 0x50, 0x55, 0x20, 0x74, 0x6f, 0x20, 0x77, 0x72, 0x69, 0x74, 0x65
        /*0020*/ 	.byte	0x20, 0x73, 0x65, 0x71, 0x6e, 0x75, 0x6d, 0x20, 0x25, 0x6c, 0x6c, 0x69, 0x0a, 0x00
.L_0:


//--------------------- .nv.shared._Z4initPfS_S_m --------------------------
	.section	.nv.shared._Z4initPfS_S_m,"aw",@nobits
	.sectionflags	@""
	.align	16
	.zero		1024


//--------------------- .nv.shared.reserved.0     --------------------------
	.section	.nv.shared.reserved.0,"aw",@nobits
	.weak		__nv_reservedSMEM_offset_0_alias
	.size		__nv_reservedSMEM_offset_0_alias, 0, 64
	.other		__nv_reservedSMEM_offset_0_alias,@"STO_CUDA_RESERVED_SHARED STV_DEFAULT"
__nv_reservedSMEM_offset_0_alias:
	.zero		0
	.zero		64


//--------------------- .nv.shared._Z5saxpyPKfPfS1_m --------------------------
	.section	.nv.shared._Z5saxpyPKfPfS1_m,"aw",@nobits
	.sectionflags	@""
	.align	16
	.zero		1024


//--------------------- .nv.shared._Z6reducePKfmPf --------------------------
	.section	.nv.shared._Z6reducePKfmPf,"aw",@nobits
	.sectionflags	@""
	.align	16
	.zero		1024


//--------------------- .nv.shared._Z11sync_on_gpuPvmmS_mll --------------------------
	.section	.nv.shared._Z11sync_on_gpuPvmmS_mll,"aw",@nobits
	.sectionflags	@""
	.align	16
	.zero		1024


//--------------------- .nv.shared._Z13sync_from_cpuPvmll --------------------------
	.section	.nv.shared._Z13sync_from_cpuPvmll,"aw",@nobits
	.sectionflags	@""
	.align	16
	.zero		1024


//--------------------- .nv.shared._Z11sync_to_cpuPvmmS_ml --------------------------
	.section	.nv.shared._Z11sync_to_cpuPvmmS_ml,"aw",@nobits
	.sectionflags	@""
	.align	16
	.zero		1024


//--------------------- .nv.constant0._Z4initPfS_S_m --------------------------
	.section	.nv.constant0._Z4initPfS_S_m,"a",@progbits
	.sectionflags	@""
	.align	4
.nv.constant0._Z4initPfS_S_m:
	.zero		928


//--------------------- .nv.constant0._Z5saxpyPKfPfS1_m --------------------------
	.section	.nv.constant0._Z5saxpyPKfPfS1_m,"a",@progbits
	.sectionflags	@""
	.align	4
.nv.constant0._Z5saxpyPKfPfS1_m:
	.zero		928


//--------------------- .nv.constant0._Z6reducePKfmPf --------------------------
	.section	.nv.constant0._Z6reducePKfmPf,"a",@progbits
	.sectionflags	@""
	.align	4
.nv.constant0._Z6reducePKfmPf:
	.zero		920


//--------------------- .nv.constant0._Z11sync_on_gpuPvmmS_mll --------------------------
	.section	.nv.constant0._Z11sync_on_gpuPvmmS_mll,"a",@progbits
	.sectionflags	@""
	.align	4
.nv.constant0._Z11sync_on_gpuPvmmS_mll:
	.zero		952


//--------------------- .nv.constant0._Z13sync_from_cpuPvmll --------------------------
	.section	.nv.constant0._Z13sync_from_cpuPvmll,"a",@progbits
	.sectionflags	@""
	.align	4
.nv.constant0._Z13sync_from_cpuPvmll:
	.zero		928


//--------------------- .nv.constant0._Z11sync_to_cpuPvmmS_ml --------------------------
	.section	.nv.constant0._Z11sync_to_cpuPvmmS_ml,"a",@progbits
	.sectionflags	@""
	.align	4
.nv.constant0._Z11sync_to_cpuPvmmS_ml:
	.zero		944


//--------------------- SYMBOLS --------------------------

	.type		.nv.reservedSmem.offset0,@object
	.size		.nv.reservedSmem.offset0,0x4
	.type		.nv.reservedSmem.cap,@object
	.size		.nv.reservedSmem.cap,0x4
	.type		vprintf,@function
